	.headerflags	@"EF_CUDA_TEXMODE_UNIFIED EF_CUDA_64BIT_ADDRESS EF_CUDA_ACCELERATORS EF_CUDA_SM90 EF_CUDA_VIRTUAL_SM(EF_CUDA_SM90)"
	.elftype	@"ET_EXEC"


//--------------------- .nv.info                  --------------------------
	.section	.nv.info,"",@"SHT_CUDA_INFO"
	.align	4


	//----- nvinfo : EIATTR_REGCOUNT
	.align		4
        /*0000*/ 	.byte	0x04, 0x2f
        /*0002*/ 	.short	(.L_3 - .L_2)
	.align		4
.L_2:
        /*0004*/ 	.word	index@(triton_poi_fused_cat_40)
        /*0008*/ 	.word	0x00000040


	//----- nvinfo : EIATTR_MIN_STACK_SIZE
	.align		4
.L_3:
        /*000c*/ 	.byte	0x04, 0x12
        /*000e*/ 	.short	(.L_5 - .L_4)
	.align		4
.L_4:
        /*0010*/ 	.word	index@(triton_poi_fused_cat_40)
        /*0014*/ 	.word	0x00000000


	//----- nvinfo : EIATTR_FRAME_SIZE
	.align		4
.L_5:
        /*0018*/ 	.byte	0x04, 0x11
        /*001a*/ 	.short	(.L_7 - .L_6)
	.align		4
.L_6:
        /*001c*/ 	.word	index@(triton_poi_fused_cat_40)
        /*0020*/ 	.word	0x00000000


	//----- nvinfo : EIATTR_MIN_STACK_SIZE
	.align		4
.L_7:
        /*0024*/ 	.byte	0x04, 0x12
        /*0026*/ 	.short	(.L_9 - .L_8)
	.align		4
.L_8:
        /*0028*/ 	.word	index@(triton_poi_fused_cat_40)
        /*002c*/ 	.word	0x00000000
.L_9:


//--------------------- .nv.info.triton_poi_fused_cat_40 --------------------------
	.section	.nv.info.triton_poi_fused_cat_40,"",@"SHT_CUDA_INFO"
	.sectionflags	@""
	.align	4


	//----- nvinfo : EIATTR_CUDA_API_VERSION
	.align		4
        /*0000*/ 	.byte	0x04, 0x37
        /*0002*/ 	.short	(.L_11 - .L_10)
.L_10:
        /*0004*/ 	.word	0x0000007c


	//----- nvinfo : EIATTR_KPARAM_INFO
	.align		4
.L_11:
        /*0008*/ 	.byte	0x04, 0x17
        /*000a*/ 	.short	(.L_13 - .L_12)
.L_12:
        /*000c*/ 	.word	0x00000000
        /*0010*/ 	.short	0x0010
        /*0012*/ 	.short	0x0080
        /*0014*/ 	.byte	0x00, 0xf0, 0x11, 0x00


	//----- nvinfo : EIATTR_KPARAM_INFO
	.align		4
.L_13:
        /*0018*/ 	.byte	0x04, 0x17
        /*001a*/ 	.short	(.L_15 - .L_14)
.L_14:
        /*001c*/ 	.word	0x00000000
        /*0020*/ 	.short	0x000f
        /*0022*/ 	.short	0x0078
        /*0024*/ 	.byte	0x00, 0xf4, 0x21, 0x00


	//----- nvinfo : EIATTR_KPARAM_INFO
	.align		4
.L_15:
        /*0028*/ 	.byte	0x04, 0x17
        /*002a*/ 	.short	(.L_17 - .L_16)
.L_16:
        /*002c*/ 	.word	0x00000000
        /*0030*/ 	.short	0x000e
        /*0032*/ 	.short	0x0070
        /*0034*/ 	.byte	0x00, 0xf4, 0x21, 0x00


	//----- nvinfo : EIATTR_KPARAM_INFO
	.align		4
.L_17:
        /*0038*/ 	.byte	0x04, 0x17
        /*003a*/ 	.short	(.L_19 - .L_18)
.L_18:
        /*003c*/ 	.word	0x00000000
        /*0040*/ 	.short	0x000d
        /*0042*/ 	.short	0x0068
        /*0044*/ 	.byte	0x00, 0xf4, 0x21, 0x00


	//----- nvinfo : EIATTR_KPARAM_INFO
	.align		4
.L_19:
        /*0048*/ 	.byte	0x04, 0x17
        /*004a*/ 	.short	(.L_21 - .L_20)
.L_20:
        /*004c*/ 	.word	0x00000000
        /*0050*/ 	.short	0x000c
        /*0052*/ 	.short	0x0060
        /*0054*/ 	.byte	0x00, 0xf4, 0x21, 0x00


	//----- nvinfo : EIATTR_KPARAM_INFO
	.align		4
.L_21:
        /*0058*/ 	.byte	0x04, 0x17
        /*005a*/ 	.short	(.L_23 - .L_22)
.L_22:
        /*005c*/ 	.word	0x00000000
        /*0060*/ 	.short	0x000b
        /*0062*/ 	.short	0x0058
        /*0064*/ 	.byte	0x00, 0xf4, 0x21, 0x00


	//----- nvinfo : EIATTR_KPARAM_INFO
	.align		4
.L_23:
        /*0068*/ 	.byte	0x04, 0x17
        /*006a*/ 	.short	(.L_25 - .L_24)
.L_24:
        /*006c*/ 	.word	0x00000000
        /*0070*/ 	.short	0x000a
        /*0072*/ 	.short	0x0050
        /*0074*/ 	.byte	0x00, 0xf4, 0x21, 0x00


	//----- nvinfo : EIATTR_KPARAM_INFO
	.align		4
.L_25:
        /*0078*/ 	.byte	0x04, 0x17
        /*007a*/ 	.short	(.L_27 - .L_26)
.L_26:
        /*007c*/ 	.word	0x00000000
        /*0080*/ 	.short	0x0009
        /*0082*/ 	.short	0x0048
        /*0084*/ 	.byte	0x00, 0xf4, 0x21, 0x00


	//----- nvinfo : EIATTR_KPARAM_INFO
	.align		4
.L_27:
        /*0088*/ 	.byte	0x04, 0x17
        /*008a*/ 	.short	(.L_29 - .L_28)
.L_28:
        /*008c*/ 	.word	0x00000000
        /*0090*/ 	.short	0x0008
        /*0092*/ 	.short	0x0040
        /*0094*/ 	.byte	0x00, 0xf4, 0x21, 0x00


	//----- nvinfo : EIATTR_KPARAM_INFO
	.align		4
.L_29:
        /*0098*/ 	.byte	0x04, 0x17
        /*009a*/ 	.short	(.L_31 - .L_30)
.L_30:
        /*009c*/ 	.word	0x00000000
        /*00a0*/ 	.short	0x0007
        /*00a2*/ 	.short	0x0038
        /*00a4*/ 	.byte	0x00, 0xf4, 0x21, 0x00


	//----- nvinfo : EIATTR_KPARAM_INFO
	.align		4
.L_31:
        /*00a8*/ 	.byte	0x04, 0x17
        /*00aa*/ 	.short	(.L_33 - .L_32)
.L_32:
        /*00ac*/ 	.word	0x00000000
        /*00b0*/ 	.short	0x0006
        /*00b2*/ 	.short	0x0030
        /*00b4*/ 	.byte	0x00, 0xf4, 0x21, 0x00


	//----- nvinfo : EIATTR_KPARAM_INFO
	.align		4
.L_33:
        /*00b8*/ 	.byte	0x04, 0x17
        /*00ba*/ 	.short	(.L_35 - .L_34)
.L_34:
        /*00bc*/ 	.word	0x00000000
        /*00c0*/ 	.short	0x0005
        /*00c2*/ 	.short	0x0028
        /*00c4*/ 	.byte	0x00, 0xf4, 0x21, 0x00


	//----- nvinfo : EIATTR_KPARAM_INFO
	.align		4
.L_35:
        /*00c8*/ 	.byte	0x04, 0x17
        /*00ca*/ 	.short	(.L_37 - .L_36)
.L_36:
        /*00cc*/ 	.word	0x00000000
        /*00d0*/ 	.short	0x0004
        /*00d2*/ 	.short	0x0020
        /*00d4*/ 	.byte	0x00, 0xf4, 0x21, 0x00


	//----- nvinfo : EIATTR_KPARAM_INFO
	.align		4
.L_37:
        /*00d8*/ 	.byte	0x04, 0x17
        /*00da*/ 	.short	(.L_39 - .L_38)
.L_38:
        /*00dc*/ 	.word	0x00000000
        /*00e0*/ 	.short	0x0003
        /*00e2*/ 	.short	0x0018
        /*00e4*/ 	.byte	0x00, 0xf4, 0x21, 0x00


	//----- nvinfo : EIATTR_KPARAM_INFO
	.align		4
.L_39:
        /*00e8*/ 	.byte	0x04, 0x17
        /*00ea*/ 	.short	(.L_41 - .L_40)
.L_40:
        /*00ec*/ 	.word	0x00000000
        /*00f0*/ 	.short	0x0002
        /*00f2*/ 	.short	0x0010
        /*00f4*/ 	.byte	0x00, 0xf4, 0x21, 0x00


	//----- nvinfo : EIATTR_KPARAM_INFO
	.align		4
.L_41:
        /*00f8*/ 	.byte	0x04, 0x17
        /*00fa*/ 	.short	(.L_43 - .L_42)
.L_42:
        /*00fc*/ 	.word	0x00000000
        /*0100*/ 	.short	0x0001
        /*0102*/ 	.short	0x0008
        /*0104*/ 	.byte	0x00, 0xf4, 0x21, 0x00


	//----- nvinfo : EIATTR_KPARAM_INFO
	.align		4
.L_43:
        /*0108*/ 	.byte	0x04, 0x17
        /*010a*/ 	.short	(.L_45 - .L_44)
.L_44:
        /*010c*/ 	.word	0x00000000
        /*0110*/ 	.short	0x0000
        /*0112*/ 	.short	0x0000
        /*0114*/ 	.byte	0x00, 0xf4, 0x21, 0x00


	//----- nvinfo : EIATTR_SPARSE_MMA_MASK
	.align		4
.L_45:
        /*0118*/ 	.byte	0x03, 0x50
        /*011a*/ 	.short	0x0000


	//----- nvinfo : EIATTR_MAXREG_COUNT
	.align		4
        /*011c*/ 	.byte	0x03, 0x1b
        /*011e*/ 	.short	0x00ff


	//----- nvinfo : EIATTR_EXIT_INSTR_OFFSETS
	.align		4
        /*0120*/ 	.byte	0x04, 0x1c
        /*0122*/ 	.short	(.L_47 - .L_46)


	//   ....[0]....
.L_46:
        /*0124*/ 	.word	0x00003090


	//----- nvinfo : EIATTR_REQNTID
	.align		4
.L_47:
        /*0128*/ 	.byte	0x04, 0x10
        /*012a*/ 	.short	(.L_49 - .L_48)
.L_48:
        /*012c*/ 	.word	0x00000080
        /*0130*/ 	.word	0x00000001
        /*0134*/ 	.word	0x00000001


	//----- nvinfo : EIATTR_CBANK_PARAM_SIZE
	.align		4
.L_49:
        /*0138*/ 	.byte	0x03, 0x19
        /*013a*/ 	.short	0x0084


	//----- nvinfo : EIATTR_PARAM_CBANK
	.align		4
        /*013c*/ 	.byte	0x04, 0x0a
        /*013e*/ 	.short	(.L_51 - .L_50)
	.align		4
.L_50:
        /*0140*/ 	.word	index@(.nv.constant0.triton_poi_fused_cat_40)
        /*0144*/ 	.short	0x0210
        /*0146*/ 	.short	0x0084


	//----- nvinfo : EIATTR_SW_WAR
	.align		4
.L_51:
        /*0148*/ 	.byte	0x04, 0x36
        /*014a*/ 	.short	(.L_53 - .L_52)
.L_52:
        /*014c*/ 	.word	0x00000008
.L_53:


//--------------------- .nv.callgraph             --------------------------
	.section	.nv.callgraph,"",@"SHT_CUDA_CALLGRAPH"
	.align	4
	.sectionentsize	8
	.align		4
        /*0000*/ 	.word	0x00000000
	.align		4
        /*0004*/ 	.word	0xffffffff
	.align		4
        /*0008*/ 	.word	0x00000000
	.align		4
        /*000c*/ 	.word	0xfffffffe
	.align		4
        /*0010*/ 	.word	0x00000000
	.align		4
        /*0014*/ 	.word	0xfffffffd
	.align		4
        /*0018*/ 	.word	0x00000000
	.align		4
        /*001c*/ 	.word	0xfffffffc


//--------------------- .nv.constant4             --------------------------
	.section	.nv.constant4,"a",@progbits
	.align	8
	.align		8
.nv.constant4:
        /*0000*/ 	.dword	_$_str
	.align		8
        /*0008*/ 	.dword	_$_str_$_2


//--------------------- .text.triton_poi_fused_cat_40 --------------------------
	.section	.text.triton_poi_fused_cat_40,"ax",@progbits
	.align	128
        .global         triton_poi_fused_cat_40
        .type           triton_poi_fused_cat_40,@function
        .size           triton_poi_fused_cat_40,(.L_x_1 - triton_poi_fused_cat_40)
        .other          triton_poi_fused_cat_40,@"STO_CUDA_ENTRY STV_DEFAULT"
triton_poi_fused_cat_40:
.text.triton_poi_fused_cat_40:
[----:B------:R-:W-:Y:S01]  /*0000*/  LDC R1, c[0x0][0x28] ;  /* 0x00000a00ff017b82 */ /* 0x000fe20000000800 */
[----:B------:R-:W1:Y:S07]  /*0010*/  S2R R0, SR_TID.X ;  /* 0x0000000000007919 */ /* 0x000e6e0000002100 */
[----:B------:R-:W2:Y:S01]  /*0020*/  LDC.64 R12, c[0x0][0x238] ;  /* 0x00008e00ff0c7b82 */ /* 0x000ea20000000a00 */
[----:B------:R-:W-:Y:S01]  /*0030*/  IMAD.MOV.U32 R22, RZ, RZ, RZ ;  /* 0x000000ffff167224 */ /* 0x000fe200078e00ff */
[----:B------:R-:W-:Y:S01]  /*0040*/  ULDC.64 UR4, c[0x0][0x208] ;  /* 0x0000820000047ab9 */ /* 0x000fe20000000a00 */
[----:B------:R-:W3:Y:S05]  /*0050*/  S2R R29, SR_CTAID.X ;  /* 0x00000000001d7919 */ /* 0x000eea0000002500 */
[----:B------:R-:W4:Y:S08]  /*0060*/  LDC.64 R14, c[0x0][0x230] ;  /* 0x00008c00ff0e7b82 */ /* 0x000f300000000a00 */
[----:B------:R-:W5:Y:S01]  /*0070*/  LDC.64 R30, c[0x0][0x228] ;  /* 0x00008a00ff1e7b82 */ /* 0x000f620000000a00 */
[----:B------:R-:W-:-:S02]  /*0080*/  CS2R R16, SRZ ;  /* 0x0000000000107805 */ /* 0x000fc4000001ff00 */
[----:B------:R-:W-:Y:S02]  /*0090*/  CS2R R18, SRZ ;  /* 0x0000000000127805 */ /* 0x000fe4000001ff00 */
[----:B------:R-:W-:Y:S01]  /*00a0*/  CS2R R50, SRZ ;  /* 0x0000000000327805 */ /* 0x000fe2000001ff00 */
[----:B------:R-:W-:Y:S02]  /*00b0*/  IMAD.MOV.U32 R42, RZ, RZ, RZ ;  /* 0x000000ffff2a7224 */ /* 0x000fe400078e00ff */
[----:B------:R-:W-:Y:S01]  /*00c0*/  IMAD.MOV.U32 R9, RZ, RZ, RZ ;  /* 0x000000ffff097224 */ /* 0x000fe200078e00ff */
[----:B------:R-:W-:Y:S01]  /*00d0*/  CS2R R48, SRZ ;  /* 0x0000000000307805 */ /* 0x000fe2000001ff00 */
[----:B------:R-:W-:Y:S01]  /*00e0*/  IMAD.MOV.U32 R10, RZ, RZ, RZ ;  /* 0x000000ffff0a7224 */ /* 0x000fe200078e00ff */
[----:B------:R-:W2:Y:S01]  /*00f0*/  LDC.64 R34, c[0x0][0x240] ;  /* 0x00009000ff227b82 */ /* 0x000ea20000000a00 */
[----:B------:R-:W-:Y:S02]  /*0100*/  CS2R R36, SRZ ;  /* 0x0000000000247805 */ /* 0x000fe4000001ff00 */
[----:B------:R-:W-:-:S02]  /*0110*/  CS2R R40, SRZ ;  /* 0x0000000000287805 */ /* 0x000fc4000001ff00 */
[----:B------:R-:W-:Y:S02]  /*0120*/  CS2R R52, SRZ ;  /* 0x0000000000347805 */ /* 0x000fe4000001ff00 */
[----:B------:R-:W-:Y:S02]  /*0130*/  CS2R R38, SRZ ;  /* 0x0000000000267805 */ /* 0x000fe4000001ff00 */
[----:B------:R-:W-:Y:S01]  /*0140*/  CS2R R46, SRZ ;  /* 0x00000000002e7805 */ /* 0x000fe2000001ff00 */
[----:B-1----:R-:W-:Y:S01]  /*0150*/  IMAD.SHL.U32 R0, R0, 0x4, RZ ;  /* 0x0000000400007824 */ /* 0x002fe200078e00ff */
[----:B------:R-:W-:Y:S01]  /*0160*/  ULDC.64 UR6, c[0x0][0x268] ;  /* 0x00009a0000067ab9 */ /* 0x000fe20000000a00 */
[----:B------:R-:W-:-:S03]  /*0170*/  ULDC.64 UR8, c[0x0][0x220] ;  /* 0x0000880000087ab9 */ /* 0x000fc60000000a00 */
[----:B------:R-:W-:-:S05]  /*0180*/  LOP3.LUT R0, R0, 0x1fc, RZ, 0xc0, !PT ;  /* 0x000001fc00007812 */ /* 0x000fca00078ec0ff */
[----:B---3--:R-:W-:-:S05]  /*0190*/  IMAD R5, R29, 0x400, R0 ;  /* 0x000004001d057824 */ /* 0x008fca00078e0200 */
[----:B------:R-:W-:-:S04]  /*01a0*/  SHF.R.S32.HI R28, RZ, 0x1f, R5 ;  /* 0x0000001fff1c7819 */ /* 0x000fc80000011405 */
[----:B------:R-:W-:-:S04]  /*01b0*/  LEA.HI R0, R28, R5, RZ, 0xc ;  /* 0x000000051c007211 */ /* 0x000fc800078f60ff */
[----:B------:R-:W-:-:S05]  /*01c0*/  SHF.R.S32.HI R44, RZ, 0xc, R0 ;  /* 0x0000000cff2c7819 */ /* 0x000fca0000011400 */
[----:B------:R-:W-:-:S05]  /*01d0*/  IMAD.HI R2, R44, 0x2aaaaaab, RZ ;  /* 0x2aaaaaab2c027827 */ /* 0x000fca00078e02ff */
[----:B------:R-:W-:-:S04]  /*01e0*/  SHF.R.U32.HI R3, RZ, 0x1f, R2 ;  /* 0x0000001fff037819 */ /* 0x000fc80000011602 */
[----:B------:R-:W-:-:S05]  /*01f0*/  LEA.HI R3, R2, R3, RZ, 0x1b ;  /* 0x0000000302037211 */ /* 0x000fca00078fd8ff */
[----:B------:R-:W-:Y:S02]  /*0200*/  IMAD R44, R3, -0xc0, R44 ;  /* 0xffffff40032c7824 */ /* 0x000fe400078e022c */
[----:B------:R-:W-:-:S03]  /*0210*/  IMAD.HI R3, R5, 0x2aaaaaab, RZ ;  /* 0x2aaaaaab05037827 */ /* 0x000fc600078e02ff */
[C---:B------:R-:W-:Y:S01]  /*0220*/  LOP3.LUT R2, R44.reuse, 0xffffffe0, RZ, 0xc0, !PT ;  /* 0xffffffe02c027812 */ /* 0x040fe200078ec0ff */
[----:B--2---:R-:W-:Y:S01]  /*0230*/  IMAD.WIDE R20, R44, 0x4, R12 ;  /* 0x000000042c147825 */ /* 0x004fe200078e020c */
[----:B------:R-:W-:Y:S02]  /*0240*/  SHF.R.U32.HI R4, RZ, 0x1f, R3 ;  /* 0x0000001fff047819 */ /* 0x000fe40000011603 */
[----:B------:R-:W-:Y:S02]  /*0250*/  ISETP.NE.AND P5, PT, R2, 0x60, PT ;  /* 0x000000600200780c */ /* 0x000fe40003fa5270 */
[----:B------:R-:W-:-:S11]  /*0260*/  LOP3.LUT R6, R0, 0xfffff000, RZ, 0xc0, !PT ;  /* 0xfffff00000067812 */ /* 0x000fd600078ec0ff */
[----:B------:R-:W2:Y:S01]  /*0270*/  @!P5 LDG.E.EL R22, desc[UR4][R20.64+-0x180] ;  /* 0xfffe80041416d981 */ /* 0x000ea2000c2e1900 */
[----:B------:R-:W-:Y:S01]  /*0280*/  LEA.HI.SX32 R0, R3, R4, 0xf ;  /* 0x0000000403007211 */ /* 0x000fe200078f7aff */
[----:B------:R-:W-:Y:S02]  /*0290*/  IMAD.IADD R43, R5, 0x1, -R6 ;  /* 0x00000001052b7824 */ /* 0x000fe400078e0a06 */
[----:B----4-:R-:W-:Y:S01]  /*02a0*/  IMAD.WIDE R24, R44, 0x4, R14 ;  /* 0x000000042c187825 */ /* 0x010fe200078e020e */
[----:B------:R-:W3:Y:S03]  /*02b0*/  @!P5 LDG.E.EL R9, desc[UR4][R20.64+-0x180] ;  /* 0xfffe80041409d981 */ /* 0x000ee6000c2e1900 */
[----:B------:R-:W-:Y:S01]  /*02c0*/  IMAD R43, R0, 0x20000, R43 ;  /* 0x00020000002b7824 */ /* 0x000fe200078e022b */
[----:B------:R-:W4:Y:S03]  /*02d0*/  @!P5 LDG.E.EL R51, desc[UR4][R24.64+-0x180] ;  /* 0xfffe80041833d981 */ /* 0x000f26000c2e1900 */
[----:B------:R-:W-:Y:S01]  /*02e0*/  IMAD R3, R44, 0x1000, R43 ;  /* 0x000010002c037824 */ /* 0x000fe200078e022b */
[----:B------:R-:W3:Y:S03]  /*02f0*/  @!P5 LDG.E.EL R42, desc[UR4][R24.64+-0x180] ;  /* 0xfffe8004182ad981 */ /* 0x000ee6000c2e1900 */
[----:B------:R-:W-:Y:S01]  /*0300*/  VIADD R3, R3, 0xfffa0000 ;  /* 0xfffa000003037836 */ /* 0x000fe20000000000 */
[----:B------:R-:W3:Y:S03]  /*0310*/  @!P5 LDG.E.EL R48, desc[UR4][R24.64+-0x180] ;  /* 0xfffe80041830d981 */ /* 0x000ee6000c2e1900 */
[----:B-----5:R-:W-:Y:S01]  /*0320*/  IMAD.WIDE R6, R3, 0x4, R30 ;  /* 0x0000000403067825 */ /* 0x020fe200078e021e */
[----:B------:R-:W5:Y:S04]  /*0330*/  @!P5 LDG.E.EL R10, desc[UR4][R20.64+-0x180] ;  /* 0xfffe8004140ad981 */ /* 0x000f68000c2e1900 */
[----:B------:R1:W3:Y:S01]  /*0340*/  @!P5 LDG.E.128 R16, desc[UR4][R6.64] ;  /* 0x000000040610d981 */ /* 0x0002e2000c1e1d00 */
[----:B------:R-:W-:-:S03]  /*0350*/  VIADD R3, R5, 0x200 ;  /* 0x0000020005037836 */ /* 0x000fc60000000000 */
[----:B------:R-:W5:Y:S02]  /*0360*/  @!P5 LDG.E.EL R36, desc[UR4][R24.64+-0x180] ;  /* 0xfffe80041824d981 */ /* 0x000f64000c2e1900 */
[----:B------:R-:W-:-:S04]  /*0370*/  SHF.R.S32.HI R4, RZ, 0x1f, R3 ;  /* 0x0000001fff047819 */ /* 0x000fc80000011403 */
[----:B------:R-:W-:-:S04]  /*0380*/  LEA.HI R4, R4, R3, RZ, 0xc ;  /* 0x0000000304047211 */ /* 0x000fc800078f60ff */
[----:B------:R-:W-:-:S05]  /*0390*/  SHF.R.S32.HI R8, RZ, 0xc, R4 ;  /* 0x0000000cff087819 */ /* 0x000fca0000011404 */
[----:B01----:R-:W-:-:S05]  /*03a0*/  IMAD.HI R6, R8, 0x2aaaaaab, RZ ;  /* 0x2aaaaaab08067827 */ /* 0x003fca00078e02ff */
[----:B------:R-:W-:-:S04]  /*03b0*/  SHF.R.U32.HI R7, RZ, 0x1f, R6 ;  /* 0x0000001fff077819 */ /* 0x000fc80000011606 */
[----:B------:R-:W-:-:S05]  /*03c0*/  LEA.HI R7, R6, R7, RZ, 0x1b ;  /* 0x0000000706077211 */ /* 0x000fca00078fd8ff */
[----:B------:R-:W-:Y:S01]  /*03d0*/  IMAD R6, R7, -0xc0, R8 ;  /* 0xffffff4007067824 */ /* 0x000fe200078e0208 */
[----:B------:R-:W-:Y:S01]  /*03e0*/  LOP3.LUT R32, R4, 0xfffff000, RZ, 0xc0, !PT ;  /* 0xfffff00004207812 */ /* 0x000fe200078ec0ff */
[----:B------:R-:W-:-:S03]  /*03f0*/  IMAD.HI R11, R3, 0x2aaaaaab, RZ ;  /* 0x2aaaaaab030b7827 */ /* 0x000fc600078e02ff */
[----:B------:R-:W-:Y:S01]  /*0400*/  LOP3.LUT R8, R6, 0xffffffe0, RZ, 0xc0, !PT ;  /* 0xffffffe006087812 */ /* 0x000fe200078ec0ff */
[----:B------:R-:W-:Y:S01]  /*0410*/  IMAD.IADD R45, R3, 0x1, -R32 ;  /* 0x00000001032d7824 */ /* 0x000fe200078e0a20 */
[----:B------:R-:W-:Y:S02]  /*0420*/  SHF.R.U32.HI R26, RZ, 0x1f, R11 ;  /* 0x0000001fff1a7819 */ /* 0x000fe4000001160b */
[----:B------:R-:W-:Y:S02]  /*0430*/  ISETP.NE.AND P0, PT, R8, 0x60, PT ;  /* 0x000000600800780c */ /* 0x000fe40003f05270 */
[----:B------:R-:W-:Y:S02]  /*0440*/  CS2R R32, SRZ ;  /* 0x0000000000207805 */ /* 0x000fe4000001ff00 */
[----:B------:R-:W-:Y:S02]  /*0450*/  LEA.HI.SX32 R4, R11, R26, 0xf ;  /* 0x0000001a0b047211 */ /* 0x000fe400078f7aff */
[----:B------:R-:W-:Y:S01]  /*0460*/  CS2R R26, SRZ ;  /* 0x00000000001a7805 */ /* 0x000fe2000001ff00 */
[----:B------:R-:W-:Y:S01]  /*0470*/  IMAD.WIDE R14, R6, 0x4, R14 ;  /* 0x00000004060e7825 */ /* 0x000fe200078e020e */
[----:B------:R0:W5:Y:S05]  /*0480*/  @!P5 LDG.E.EL R32, desc[UR4][R20.64+-0x180] ;  /* 0xfffe80041420d981 */ /* 0x00016a000c2e1900 */
[----:B------:R-:W5:Y:S01]  /*0490*/  @!P0 LDG.E.EL R40, desc[UR4][R14.64+-0x180] ;  /* 0xfffe80040e288981 */ /* 0x000f62000c2e1900 */
[----:B0-----:R-:W0:Y:S03]  /*04a0*/  LDC.64 R20, c[0x0][0x248] ;  /* 0x00009200ff147b82 */ /* 0x001e260000000a00 */
[----:B------:R-:W5:Y:S04]  /*04b0*/  @!P0 LDG.E.EL R37, desc[UR4][R14.64+-0x180] ;  /* 0xfffe80040e258981 */ /* 0x000f68000c2e1900 */
[----:B------:R-:W5:Y:S04]  /*04c0*/  @!P0 LDG.E.EL R26, desc[UR4][R14.64+-0x180] ;  /* 0xfffe80040e1a8981 */ /* 0x000f68000c2e1900 */
[----:B------:R1:W5:Y:S02]  /*04d0*/  @!P0 LDG.E.EL R41, desc[UR4][R14.64+-0x180] ;  /* 0xfffe80040e298981 */ /* 0x000364000c2e1900 */
[----:B-1----:R-:W-:-:S05]  /*04e0*/  IMAD.WIDE R14, R44, 0x4, R34 ;  /* 0x000000042c0e7825 */ /* 0x002fca00078e0222 */
[----:B------:R-:W5:Y:S01]  /*04f0*/  @!P5 LDG.E.EL R49, desc[UR4][R14.64+-0x180] ;  /* 0xfffe80040e31d981 */ /* 0x000f62000c2e1900 */
[----:B------:R-:W-:Y:S02]  /*0500*/  IMAD R45, R4, 0x20000, R45 ;  /* 0x00020000042d7824 */ /* 0x000fe400078e022d */
[C---:B------:R-:W-:Y:S01]  /*0510*/  IMAD.WIDE R12, R6.reuse, 0x4, R12 ;  /* 0x00000004060c7825 */ /* 0x040fe200078e020c */
[----:B------:R-:W5:Y:S03]  /*0520*/  @!P5 LDG.E.EL R50, desc[UR4][R14.64+-0x180] ;  /* 0xfffe80040e32d981 */ /* 0x000f66000c2e1900 */
[----:B------:R-:W-:Y:S01]  /*0530*/  IMAD R7, R6, 0x1000, R45 ;  /* 0x0000100006077824 */ /* 0x000fe200078e022d */
[----:B------:R-:W5:Y:S03]  /*0540*/  @!P0 LDG.E.EL R39, desc[UR4][R12.64+-0x180] ;  /* 0xfffe80040c278981 */ /* 0x000f66000c2e1900 */
[----:B------:R-:W-:Y:S01]  /*0550*/  VIADD R7, R7, 0xfffa0000 ;  /* 0xfffa000007077836 */ /* 0x000fe20000000000 */
[----:B------:R-:W5:Y:S04]  /*0560*/  @!P0 LDG.E.EL R46, desc[UR4][R12.64+-0x180] ;  /* 0xfffe80040c2e8981 */ /* 0x000f68000c2e1900 */
[----:B------:R-:W5:Y:S01]  /*0570*/  @!P0 LDG.E.EL R27, desc[UR4][R12.64+-0x180] ;  /* 0xfffe80040c1b8981 */ /* 0x000f62000c2e1900 */
[----:B------:R-:W-:-:S03]  /*0580*/  IMAD.WIDE R30, R7, 0x4, R30 ;  /* 0x00000004071e7825 */ /* 0x000fc600078e021e */
[----:B------:R1:W5:Y:S04]  /*0590*/  @!P0 LDG.E.EL R38, desc[UR4][R12.64+-0x180] ;  /* 0xfffe80040c268981 */ /* 0x000368000c2e1900 */
[----:B------:R-:W5:Y:S04]  /*05a0*/  @!P5 LDG.E.EL R47, desc[UR4][R14.64+-0x180] ;  /* 0xfffe80040e2fd981 */ /* 0x000f68000c2e1900 */
[----:B------:R0:W5:Y:S01]  /*05b0*/  @!P5 LDG.E.EL R33, desc[UR4][R14.64+-0x180] ;  /* 0xfffe80040e21d981 */ /* 0x000162000c2e1900 */
[----:B-1----:R-:W-:Y:S02]  /*05c0*/  CS2R R12, SRZ ;  /* 0x00000000000c7805 */ /* 0x002fe4000001ff00 */
[----:B0-----:R-:W-:-:S06]  /*05d0*/  CS2R R14, SRZ ;  /* 0x00000000000e7805 */ /* 0x001fcc000001ff00 */
[----:B------:R0:W5:Y:S01]  /*05e0*/  @!P0 LDG.E.128 R12, desc[UR4][R30.64] ;  /* 0x000000041e0c8981 */ /* 0x000162000c1e1d00 */
[----:B------:R-:W-:Y:S01]  /*05f0*/  CS2R R24, SRZ ;  /* 0x0000000000187805 */ /* 0x000fe2000001ff00 */
[----:B------:R-:W-:Y:S02]  /*0600*/  IMAD.MOV.U32 R7, RZ, RZ, RZ ;  /* 0x000000ffff077224 */ /* 0x000fe400078e00ff */
[----:B------:R-:W-:Y:S02]  /*0610*/  IMAD.MOV.U32 R11, RZ, RZ, RZ ;  /* 0x000000ffff0b7224 */ /* 0x000fe400078e00ff */
[----:B0-----:R-:W-:Y:S02]  /*0620*/  IMAD.MOV.U32 R30, RZ, RZ, RZ ;  /* 0x000000ffff1e7224 */ /* 0x001fe400078e00ff */
[----:B------:R-:W-:-:S05]  /*0630*/  IMAD.WIDE R34, R6, 0x4, R34 ;  /* 0x0000000406227825 */ /* 0x000fca00078e0222 */
[----:B------:R-:W5:Y:S04]  /*0640*/  @!P0 LDG.E.EL R24, desc[UR4][R34.64+-0x180] ;  /* 0xfffe800422188981 */ /* 0x000f68000c2e1900 */
[----:B------:R-:W5:Y:S04]  /*0650*/  @!P0 LDG.E.EL R25, desc[UR4][R34.64+-0x180] ;  /* 0xfffe800422198981 */ /* 0x000f68000c2e1900 */
[----:B------:R-:W5:Y:S04]  /*0660*/  @!P0 LDG.E.EL R7, desc[UR4][R34.64+-0x180] ;  /* 0xfffe800422078981 */ /* 0x000f68000c2e1900 */
[----:B------:R0:W5:Y:S01]  /*0670*/  @!P0 LDG.E.EL R11, desc[UR4][R34.64+-0x180] ;  /* 0xfffe8004220b8981 */ /* 0x000162000c2e1900 */
[----:B--2---:R-:W-:-:S05]  /*0680*/  SEL R22, R22, RZ, !P5 ;  /* 0x000000ff16167207 */ /* 0x004fca0006800000 */
[----:B------:R-:W-:Y:S01]  /*0690*/  FADD R54, R22, 9.9999997473787516356e-06 ;  /* 0x3727c5ac16367421 */ /* 0x000fe20000000000 */
[----:B------:R-:W-:-:S05]  /*06a0*/  IMAD.WIDE R22, R44, 0x4, R20 ;  /* 0x000000042c167825 */ /* 0x000fca00078e0214 */
[----:B------:R-:W2:Y:S04]  /*06b0*/  @!P5 LDG.E.EL R53, desc[UR4][R22.64+-0x180] ;  /* 0xfffe80041635d981 */ /* 0x000ea8000c2e1900 */
[----:B------:R-:W2:Y:S01]  /*06c0*/  @!P5 LDG.E.EL R52, desc[UR4][R22.64+-0x180] ;  /* 0xfffe80041634d981 */ /* 0x000ea2000c2e1900 */
[----:B----4-:R-:W-:-:S03]  /*06d0*/  SEL R51, R51, RZ, !P5 ;  /* 0x000000ff33337207 */ /* 0x010fc60006800000 */
[----:B------:R-:W4:Y:S01]  /*06e0*/  @!P5 LDG.E.EL R30, desc[UR4][R22.64+-0x180] ;  /* 0xfffe8004161ed981 */ /* 0x000f22000c2e1900 */
[----:B---3--:R-:W-:-:S05]  /*06f0*/  SEL R18, R18, RZ, !P5 ;  /* 0x000000ff12127207 */ /* 0x008fca0006800000 */
[----:B0-----:R-:W-:Y:S01]  /*0700*/  FADD R34, R18, -R51 ;  /* 0x8000003312227221 */ /* 0x001fe20000000000 */
[----:B------:R-:W-:-:S06]  /*0710*/  IMAD.MOV.U32 R18, RZ, RZ, RZ ;  /* 0x000000ffff127224 */ /* 0x000fcc00078e00ff */
[----:B------:R0:W3:Y:S01]  /*0720*/  @!P5 LDG.E.EL R18, desc[UR4][R22.64+-0x180] ;  /* 0xfffe80041612d981 */ /* 0x0000e2000c2e1900 */
[----:B------:R-:W1:Y:S02]  /*0730*/  MUFU.SQRT R54, R54 ;  /* 0x0000003600367308 */ /* 0x000e640000002000 */
[C---:B-1----:R-:W-:Y:S02]  /*0740*/  FSETP.GT.AND P1, PT, R54.reuse, 8.50705917302346158658e+37, PT ;  /* 0x7e8000003600780b */ /* 0x042fe40003f24000 */
[----:B------:R-:W-:Y:S02]  /*0750*/  FSETP.GEU.AND P2, PT, R54, 1.175494350822287508e-38, PT ;  /* 0x008000003600780b */ /* 0x000fe40003f4e000 */
[----:B------:R-:W-:-:S09]  /*0760*/  SEL R35, R42, RZ, !P5 ;  /* 0x000000ff2a237207 */ /* 0x000fd20006800000 */
[----:B------:R-:W-:-:S04]  /*0770*/  @P1 FMUL R54, R54, 0.25 ;  /* 0x3e80000036361820 */ /* 0x000fc80000400000 */
[----:B------:R-:W-:Y:S01]  /*0780*/  @!P2 FMUL R54, R54, 16777216 ;  /* 0x4b8000003636a820 */ /* 0x000fe20000400000 */
[----:B------:R-:W-:Y:S01]  /*0790*/  SEL R16, R16, RZ, !P5 ;  /* 0x000000ff10107207 */ /* 0x000fe20006800000 */
[----:B------:R-:W-:-:S04]  /*07a0*/  IMAD.MOV.U32 R42, RZ, RZ, 0x3e800000 ;  /* 0x3e800000ff2a7424 */ /* 0x000fc800078e00ff */
[----:B------:R-:W1:Y:S01]  /*07b0*/  MUFU.RCP R54, R54 ;  /* 0x0000003600367308 */ /* 0x000e620000001000 */
[----:B------:R-:W-:Y:S01]  /*07c0*/  FADD R35, R16, -R35 ;  /* 0x8000002310237221 */ /* 0x000fe20000000000 */
[----:B------:R-:W-:Y:S02]  /*07d0*/  SEL R16, R17, RZ, !P5 ;  /* 0x000000ff11107207 */ /* 0x000fe40006800000 */
[----:B------:R-:W-:Y:S02]  /*07e0*/  FSEL R17, R42, 1, P1 ;  /* 0x3f8000002a117808 */ /* 0x000fe40000800000 */
[----:B------:R-:W-:-:S03]  /*07f0*/  SEL R9, R9, RZ, !P5 ;  /* 0x000000ff09097207 */ /* 0x000fc60006800000 */
[----:B------:R-:W-:Y:S02]  /*0800*/  @!P2 FMUL R17, R17, 16777216 ;  /* 0x4b8000001111a820 */ /* 0x000fe40000400000 */
[----:B------:R-:W-:Y:S01]  /*0810*/  FADD R9, R9, 9.9999997473787516356e-06 ;  /* 0x3727c5ac09097421 */ /* 0x000fe20000000000 */
[----:B------:R-:W-:Y:S01]  /*0820*/  SEL R31, R48, RZ, !P5 ;  /* 0x000000ff301f7207 */ /* 0x000fe20006800000 */
[----:B-1----:R-:W-:Y:S02]  /*0830*/  FMUL R48, R54, R17 ;  /* 0x0000001136307220 */ /* 0x002fe40000400000 */
[----:B------:R-:W1:Y:S01]  /*0840*/  MUFU.SQRT R17, R9 ;  /* 0x0000000900117308 */ /* 0x000e620000002000 */
[----:B-----5:R-:W-:-:S05]  /*0850*/  SEL R10, R10, RZ, !P5 ;  /* 0x000000ff0a0a7207 */ /* 0x020fca0006800000 */
[----:B------:R-:W-:-:S04]  /*0860*/  FADD R10, R10, 9.9999997473787516356e-06 ;  /* 0x3727c5ac0a0a7421 */ /* 0x000fc80000000000 */
[----:B------:R-:W5:Y:S01]  /*0870*/  MUFU.SQRT R51, R10 ;  /* 0x0000000a00337308 */ /* 0x000f620000002000 */
[C---:B-1----:R-:W-:Y:S02]  /*0880*/  FSETP.GT.AND P1, PT, R17.reuse, 8.50705917302346158658e+37, PT ;  /* 0x7e8000001100780b */ /* 0x042fe40003f24000 */
[----:B------:R-:W-:-:S11]  /*0890*/  FSETP.GEU.AND P3, PT, R17, 1.175494350822287508e-38, PT ;  /* 0x008000001100780b */ /* 0x000fd60003f6e000 */
[----:B------:R-:W-:Y:S01]  /*08a0*/  @P1 FMUL R17, R17, 0.25 ;  /* 0x3e80000011111820 */ /* 0x000fe20000400000 */
[----:B-----5:R-:W-:-:S03]  /*08b0*/  FSETP.GT.AND P2, PT, R51, 8.50705917302346158658e+37, PT ;  /* 0x7e8000003300780b */ /* 0x020fc60003f44000 */
[----:B------:R-:W-:Y:S01]  /*08c0*/  @!P3 FMUL R17, R17, 16777216 ;  /* 0x4b8000001111b820 */ /* 0x000fe20000400000 */
[----:B------:R-:W-:-:S05]  /*08d0*/  FSETP.GEU.AND P4, PT, R51, 1.175494350822287508e-38, PT ;  /* 0x008000003300780b */ /* 0x000fca0003f8e000 */
[----:B------:R-:W1:Y:S01]  /*08e0*/  MUFU.RCP R17, R17 ;  /* 0x0000001100117308 */ /* 0x000e620000001000 */
[----:B------:R-:W-:-:S03]  /*08f0*/  FSEL R10, R42, 1, P1 ;  /* 0x3f8000002a0a7808 */ /* 0x000fc60000800000 */
[----:B------:R-:W-:Y:S02]  /*0900*/  @P2 FMUL R51, R51, 0.25 ;  /* 0x3e80000033332820 */ /* 0x000fe40000400000 */
[----:B------:R-:W-:Y:S01]  /*0910*/  @!P3 FMUL R10, R10, 16777216 ;  /* 0x4b8000000a0ab820 */ /* 0x000fe20000400000 */
[----:B------:R-:W-:Y:S01]  /*0920*/  SEL R32, R32, RZ, !P5 ;  /* 0x000000ff20207207 */ /* 0x000fe20006800000 */
[----:B------:R-:W-:Y:S01]  /*0930*/  @!P4 FMUL R51, R51, 16777216 ;  /* 0x4b8000003333c820 */ /* 0x000fe20000400000 */
[----:B------:R-:W-:-:S03]  /*0940*/  FADD R16, R16, -R31 ;  /* 0x8000001f10107221 */ /* 0x000fc60000000000 */
[----:B0-----:R0:W-:Y:S01]  /*0950*/  MUFU.RCP R23, R51 ;  /* 0x0000003300177308 */ /* 0x0011e20000001000 */
[----:B-1----:R-:W-:-:S04]  /*0960*/  FMUL R31, R17, R10 ;  /* 0x0000000a111f7220 */ /* 0x002fc80000400000 */
[----:B------:R-:W-:Y:S01]  /*0970*/  FMUL R31, R31, R16 ;  /* 0x000000101f1f7220 */ /* 0x000fe20000400000 */
[----:B0-----:R-:W-:Y:S01]  /*0980*/  FADD R51, R32, 9.9999997473787516356e-06 ;  /* 0x3727c5ac20337421 */ /* 0x001fe20000000000 */
[----:B------:R-:W-:Y:S01]  /*0990*/  IMAD.WIDE R16, R6, 0x4, R20 ;  /* 0x0000000406107825 */ /* 0x000fe200078e0214 */
[----:B------:R-:W-:Y:S02]  /*09a0*/  SEL R21, R49, RZ, !P5 ;  /* 0x000000ff31157207 */ /* 0x000fe40006800000 */
[----:B------:R-:W0:Y:S01]  /*09b0*/  MUFU.SQRT R49, R51 ;  /* 0x0000003300317308 */ /* 0x000e220000002000 */
[----:B------:R-:W-:Y:S01]  /*09c0*/  FSEL R10, R42, 1, P2 ;  /* 0x3f8000002a0a7808 */ /* 0x000fe20001000000 */
[----:B------:R-:W-:-:S04]  /*09d0*/  FMUL R22, R48, R35 ;  /* 0x0000002330167220 */ /* 0x000fc80000400000 */
[----:B------:R-:W-:Y:S01]  /*09e0*/  @!P4 FMUL R10, R10, 16777216 ;  /* 0x4b8000000a0ac820 */ /* 0x000fe20000400000 */
[C---:B0-----:R-:W-:Y:S02]  /*09f0*/  FSETP.GT.AND P1, PT, R49.reuse, 8.50705917302346158658e+37, PT ;  /* 0x7e8000003100780b */ /* 0x041fe40003f24000 */
[----:B------:R-:W-:Y:S01]  /*0a00*/  FSETP.GEU.AND P2, PT, R49, 1.175494350822287508e-38, PT ;  /* 0x008000003100780b */ /* 0x000fe20003f4e000 */
[----:B------:R-:W-:Y:S01]  /*0a10*/  FMUL R23, R23, R10 ;  /* 0x0000000a17177220 */ /* 0x000fe20000400000 */
[----:B------:R-:W-:Y:S01]  /*0a20*/  LEA.HI R28, R28, R5, RZ, 0x6 ;  /* 0x000000051c1c7211 */ /* 0x000fe200078f30ff */
[----:B------:R-:W-:Y:S02]  /*0a30*/  IMAD.MOV.U32 R48, RZ, RZ, RZ ;  /* 0x000000ffff307224 */ /* 0x000fe400078e00ff */
[----:B------:R-:W-:Y:S02]  /*0a40*/  IMAD.MOV.U32 R35, RZ, RZ, RZ ;  /* 0x000000ffff237224 */ /* 0x000fe400078e00ff */
[----:B------:R-:W-:-:S02]  /*0a50*/  IMAD.MOV.U32 R10, RZ, RZ, RZ ;  /* 0x000000ffff0a7224 */ /* 0x000fc400078e00ff */
[----:B------:R-:W-:Y:S02]  /*0a60*/  IMAD.MOV.U32 R9, RZ, RZ, RZ ;  /* 0x000000ffff097224 */ /* 0x000fe400078e00ff */
[----:B------:R-:W-:Y:S01]  /*0a70*/  @P1 FMUL R49, R49, 0.25 ;  /* 0x3e80000031311820 */ /* 0x000fe20000400000 */
[----:B------:R-:W-:Y:S01]  /*0a80*/  SHF.R.S32.HI R28, RZ, 0x6, R28 ;  /* 0x00000006ff1c7819 */ /* 0x000fe2000001141c */
[----:B------:R-:W5:Y:S01]  /*0a90*/  @!P0 LDG.E.EL R48, desc[UR4][R16.64+-0x180] ;  /* 0xfffe800410308981 */ /* 0x000f62000c2e1900 */
[----:B------:R-:W-:Y:S01]  /*0aa0*/  SEL R50, R50, RZ, !P5 ;  /* 0x000000ff32327207 */ /* 0x000fe20006800000 */
[----:B------:R-:W-:Y:S02]  /*0ab0*/  @!P2 FMUL R49, R49, 16777216 ;  /* 0x4b8000003131a820 */ /* 0x000fe40000400000 */
[----:B------:R-:W5:Y:S04]  /*0ac0*/  @!P0 LDG.E.EL R35, desc[UR4][R16.64+-0x180] ;  /* 0xfffe800410238981 */ /* 0x000f68000c2e1900 */
[----:B------:R-:W5:Y:S01]  /*0ad0*/  @!P0 LDG.E.EL R10, desc[UR4][R16.64+-0x180] ;  /* 0xfffe8004100a8981 */ /* 0x000f62000c2e1900 */
[----:B------:R-:W0:Y:S03]  /*0ae0*/  MUFU.RCP R49, R49 ;  /* 0x0000003100317308 */ /* 0x000e260000001000 */
[----:B------:R1:W5:Y:S01]  /*0af0*/  @!P0 LDG.E.EL R9, desc[UR4][R16.64+-0x180] ;  /* 0xfffe800410098981 */ /* 0x000362000c2e1900 */
[----:B------:R-:W-:-:S02]  /*0b00*/  SEL R19, R19, RZ, !P5 ;  /* 0x000000ff13137207 */ /* 0x000fc40006800000 */
[----:B------:R-:W-:Y:S02]  /*0b10*/  SEL R36, R36, RZ, !P5 ;  /* 0x000000ff24247207 */ /* 0x000fe40006800000 */
[----:B------:R-:W-:Y:S02]  /*0b20*/  ISETP.GT.AND P4, PT, R44, 0x7f, PT ;  /* 0x0000007f2c00780c */ /* 0x000fe40003f84270 */
[----:B-1----:R-:W-:Y:S01]  /*0b30*/  LEA.HI R16, R28, R28, RZ, 0x6 ;  /* 0x0000001c1c107211 */ /* 0x002fe200078f30ff */
[----:B------:R-:W-:-:S03]  /*0b40*/  FMUL R23, R23, R34 ;  /* 0x0000002217177220 */ /* 0x000fc60000400000 */
[----:B------:R-:W-:Y:S02]  /*0b50*/  LOP3.LUT R17, R16, 0xffffffc0, RZ, 0xc0, !PT ;  /* 0xffffffc010117812 */ /* 0x000fe400078ec0ff */
[----:B------:R-:W-:Y:S01]  /*0b60*/  SEL R16, R47, RZ, !P5 ;  /* 0x000000ff2f107207 */ /* 0x000fe20006800000 */
[----:B------:R-:W-:Y:S01]  /*0b70*/  FADD R19, R19, -R36 ;  /* 0x8000002413137221 */ /* 0x000fe20000000000 */
[----:B------:R-:W-:Y:S01]  /*0b80*/  FSEL R34, R42, 1, P1 ;  /* 0x3f8000002a227808 */ /* 0x000fe20000800000 */
[----:B------:R-:W-:Y:S01]  /*0b90*/  IMAD.IADD R28, R28, 0x1, -R17 ;  /* 0x000000011c1c7824 */ /* 0x000fe200078e0a11 */
[----:B------:R-:W-:-:S03]  /*0ba0*/  SHF.R.S32.HI R36, RZ, 0x1f, R5 ;  /* 0x0000001fff247819 */ /* 0x000fc60000011405 */
[----:B------:R-:W-:Y:S01]  /*0bb0*/  @!P2 FMUL R34, R34, 16777216 ;  /* 0x4b8000002222a820 */ /* 0x000fe20000400000 */
[----:B------:R-:W-:-:S03]  /*0bc0*/  LEA.HI R36, R36, R5, RZ, 0x6 ;  /* 0x0000000524247211 */ /* 0x000fc600078f30ff */
[----:B0-----:R-:W-:Y:S01]  /*0bd0*/  FMUL R34, R49, R34 ;  /* 0x0000002231227220 */ /* 0x001fe20000400000 */
[----:B------:R-:W-:-:S03]  /*0be0*/  LOP3.LUT R36, R36, 0xffffffc0, RZ, 0xc0, !PT ;  /* 0xffffffc024247812 */ /* 0x000fc600078ec0ff */
[----:B------:R-:W-:Y:S02]  /*0bf0*/  FMUL R19, R34, R19 ;  /* 0x0000001322137220 */ /* 0x000fe40000400000 */
[----:B------:R-:W-:Y:S01]  /*0c00*/  IMAD.IADD R36, R5, 0x1, -R36 ;  /* 0x0000000105247824 */ /* 0x000fe200078e0a24 */
[----:B--2---:R-:W-:-:S05]  /*0c10*/  SEL R32, R53, RZ, !P5 ;  /* 0x000000ff35207207 */ /* 0x004fca0006800000 */
[----:B------:R-:W-:Y:S02]  /*0c20*/  FFMA R32, R21, R22, R32 ;  /* 0x0000001615207223 */ /* 0x000fe40000000020 */
[----:B------:R-:W0:Y:S01]  /*0c30*/  LDC.64 R20, c[0x0][0x258] ;  /* 0x00009600ff147b82 */ /* 0x000e220000000a00 */
[----:B------:R-:W-:-:S05]  /*0c40*/  SEL R53, R52, RZ, !P5 ;  /* 0x000000ff34357207 */ /* 0x000fca0006800000 */
[----:B------:R-:W-:Y:S02]  /*0c50*/  FFMA R31, R50, R31, R53 ;  /* 0x0000001f321f7223 */ /* 0x000fe40000000035 */
[----:B------:R-:W1:Y:S01]  /*0c60*/  LDC.64 R52, c[0x0][0x260] ;  /* 0x00009800ff347b82 */ /* 0x000e620000000a00 */
[----:B----4-:R-:W-:-:S05]  /*0c70*/  SEL R47, R30, RZ, !P5 ;  /* 0x000000ff1e2f7207 */ /* 0x010fca0006800000 */
[----:B------:R-:W-:Y:S01]  /*0c80*/  FFMA R30, R16, R23, R47 ;  /* 0x00000017101e7223 */ /* 0x000fe2000000002f */
[----:B------:R-:W-:Y:S01]  /*0c90*/  CS2R R22, SRZ ;  /* 0x0000000000167805 */ /* 0x000fe2000001ff00 */
[----:B0-----:R-:W-:-:S05]  /*0ca0*/  IMAD.WIDE R16, R28, 0x8, R20 ;  /* 0x000000081c107825 */ /* 0x001fca00078e0214 */
[----:B------:R0:W2:Y:S02]  /*0cb0*/  @P4 LDG.E.EL.64 R22, desc[UR4][R16.64] ;  /* 0x0000000410164981 */ /* 0x0000a4000c2e1b00 */
[----:B0-----:R-:W-:Y:S02]  /*0cc0*/  SEL R16, R33, RZ, !P5 ;  /* 0x000000ff21107207 */ /* 0x001fe40006800000 */
[----:B---3--:R-:W-:Y:S01]  /*0cd0*/  SEL R33, R18, RZ, !P5 ;  /* 0x000000ff12217207 */ /* 0x008fe20006800000 */
[----:B-1----:R-:W-:-:S04]  /*0ce0*/  IMAD.WIDE R50, R36, 0x8, R52 ;  /* 0x0000000824327825 */ /* 0x002fc800078e0234 */
[----:B------:R-:W-:Y:S01]  /*0cf0*/  FFMA R33, R16, R19, R33 ;  /* 0x0000001310217223 */ /* 0x000fe20000000021 */
[----:B------:R-:W-:Y:S02]  /*0d00*/  CS2R R16, SRZ ;  /* 0x0000000000107805 */ /* 0x000fe4000001ff00 */
[----:B------:R-:W-:-:S06]  /*0d10*/  CS2R R18, SRZ ;  /* 0x0000000000127805 */ /* 0x000fcc000001ff00 */
[----:B------:R-:W3:Y:S01]  /*0d20*/  @P4 LDG.E.EL.128 R16, desc[UR4][R50.64] ;  /* 0x0000000432104981 */ /* 0x000ee2000c2e1d00 */
[----:B------:R-:W-:-:S05]  /*0d30*/  SEL R39, R39, RZ, !P0 ;  /* 0x000000ff27277207 */ /* 0x000fca0004000000 */
[----:B------:R-:W-:-:S04]  /*0d40*/  FADD R39, R39, 9.9999997473787516356e-06 ;  /* 0x3727c5ac27277421 */ /* 0x000fc80000000000 */
[----:B------:R-:W0:Y:S02]  /*0d50*/  MUFU.SQRT R47, R39 ;  /* 0x00000027002f7308 */ /* 0x000e240000002000 */
[C---:B0-----:R-:W-:Y:S02]  /*0d60*/  FSETP.GT.AND P1, PT, R47.reuse, 8.50705917302346158658e+37, PT ;  /* 0x7e8000002f00780b */ /* 0x041fe40003f24000 */
[----:B------:R-:W-:-:S11]  /*0d70*/  FSETP.GEU.AND P2, PT, R47, 1.175494350822287508e-38, PT ;  /* 0x008000002f00780b */ /* 0x000fd60003f4e000 */
[----:B------:R-:W-:-:S04]  /*0d80*/  @P1 FMUL R47, R47, 0.25 ;  /* 0x3e8000002f2f1820 */ /* 0x000fc80000400000 */
[----:B------:R-:W-:Y:S01]  /*0d90*/  @!P2 FMUL R47, R47, 16777216 ;  /* 0x4b8000002f2fa820 */ /* 0x000fe20000400000 */
[----:B------:R-:W-:Y:S02]  /*0da0*/  SEL R49, R40, RZ, !P0 ;  /* 0x000000ff28317207 */ /* 0x000fe40004000000 */
[----:B------:R-:W-:-:S03]  /*0db0*/  SEL R12, R12, RZ, !P0 ;  /* 0x000000ff0c0c7207 */ /* 0x000fc60004000000 */
[----:B------:R-:W0:Y:S02]  /*0dc0*/  MUFU.RCP R47, R47 ;  /* 0x0000002f002f7308 */ /* 0x000e240000001000 */
[----:B------:R-:W-:Y:S01]  /*0dd0*/  FADD R40, R12, -R49 ;  /* 0x800000310c287221 */ /* 0x000fe20000000000 */
[----:B------:R-:W-:-:S05]  /*0de0*/  FSEL R12, R42, 1, P1 ;  /* 0x3f8000002a0c7808 */ /* 0x000fca0000800000 */
[----:B------:R-:W-:-:S04]  /*0df0*/  @!P2 FMUL R12, R12, 16777216 ;  /* 0x4b8000000c0ca820 */ /* 0x000fc80000400000 */
[----:B0-----:R-:W-:Y:S01]  /*0e00*/  FMUL R39, R47, R12 ;  /* 0x0000000c2f277220 */ /* 0x001fe20000400000 */
[----:B------:R-:W-:-:S05]  /*0e10*/  SEL R12, R46, RZ, !P0 ;  /* 0x000000ff2e0c7207 */ /* 0x000fca0004000000 */
[----:B------:R-:W-:Y:S01]  /*0e20*/  FADD R12, R12, 9.9999997473787516356e-06 ;  /* 0x3727c5ac0c0c7421 */ /* 0x000fe20000000000 */
[----:B------:R-:W-:-:S03]  /*0e30*/  FMUL R40, R39, R40 ;  /* 0x0000002827287220 */ /* 0x000fc60000400000 */
[----:B------:R-:W0:Y:S01]  /*0e40*/  MUFU.SQRT R39, R12 ;  /* 0x0000000c00277308 */ /* 0x000e220000002000 */
[----:B------:R-:W-:-:S04]  /*0e50*/  SHF.R.S32.HI R46, RZ, 0x15, R29 ;  /* 0x00000015ff2e7819 */ /* 0x000fc8000001141d */
[----:B------:R-:W-:Y:S02]  /*0e60*/  SGXT R46, R46, 0x1 ;  /* 0x000000012e2e781a */ /* 0x000fe40000000200 */
[C---:B0-----:R-:W-:Y:S02]  /*0e70*/  FSETP.GT.AND P1, PT, R39.reuse, 8.50705917302346158658e+37, PT ;  /* 0x7e8000002700780b */ /* 0x041fe40003f24000 */
[----:B------:R-:W-:Y:S02]  /*0e80*/  FSETP.GEU.AND P2, PT, R39, 1.175494350822287508e-38, PT ;  /* 0x008000002700780b */ /* 0x000fe40003f4e000 */
[----:B------:R-:W-:Y:S02]  /*0e90*/  LEA.HI R29, R46, R3, RZ, 0x6 ;  /* 0x000000032e1d7211 */ /* 0x000fe400078f30ff */
[----:B------:R-:W-:Y:S02]  /*0ea0*/  SEL R49, R24, RZ, !P0 ;  /* 0x000000ff18317207 */ /* 0x000fe40004000000 */
[----:B------:R-:W-:-:S05]  /*0eb0*/  SHF.R.S32.HI R29, RZ, 0x6, R29 ;  /* 0x00000006ff1d7819 */ /* 0x000fca000001141d */
[----:B------:R-:W-:Y:S01]  /*0ec0*/  @P1 FMUL R39, R39, 0.25 ;  /* 0x3e80000027271820 */ /* 0x000fe20000400000 */
[----:B------:R-:W-:-:S03]  /*0ed0*/  SEL R12, R37, RZ, !P0 ;  /* 0x000000ff250c7207 */ /* 0x000fc60004000000 */
[----:B------:R-:W-:Y:S01]  /*0ee0*/  @!P2 FMUL R39, R39, 16777216 ;  /* 0x4b8000002727a820 */ /* 0x000fe20000400000 */
[----:B-----5:R-:W-:-:S05]  /*0ef0*/  SEL R24, R48, RZ, !P0 ;  /* 0x000000ff30187207 */ /* 0x020fca0004000000 */
[----:B------:R-:W0:Y:S01]  /*0f00*/  MUFU.RCP R39, R39 ;  /* 0x0000002700277308 */ /* 0x000e220000001000 */
[----:B------:R-:W-:Y:S01]  /*0f10*/  FFMA R24, R49, R40, R24 ;  /* 0x0000002831187223 */ /* 0x000fe20000000018 */
[----:B------:R-:W-:Y:S02]  /*0f20*/  LEA.HI R40, R29, R29, RZ, 0x6 ;  /* 0x0000001d1d287211 */ /* 0x000fe400078f30ff */
[----:B------:R-:W-:Y:S02]  /*0f30*/  SEL R13, R13, RZ, !P0 ;  /* 0x000000ff0d0d7207 */ /* 0x000fe40004000000 */
[----:B------:R-:W-:-:S03]  /*0f40*/  LOP3.LUT R40, R40, 0xffffffc0, RZ, 0xc0, !PT ;  /* 0xffffffc028287812 */ /* 0x000fc600078ec0ff */
[----:B------:R-:W-:Y:S01]  /*0f50*/  FADD R13, R13, -R12 ;  /* 0x8000000c0d0d7221 */ /* 0x000fe20000000000 */
[----:B------:R-:W-:Y:S01]  /*0f60*/  FSEL R12, R42, 1, P1 ;  /* 0x3f8000002a0c7808 */ /* 0x000fe20000800000 */
[----:B------:R-:W-:-:S04]  /*0f70*/  IMAD.IADD R29, R29, 0x1, -R40 ;  /* 0x000000011d1d7824 */ /* 0x000fc800078e0a28 */
[----:B------:R-:W-:Y:S01]  /*0f80*/  @!P2 FMUL R12, R12, 16777216 ;  /* 0x4b8000000c0ca820 */ /* 0x000fe20000400000 */
[----:B------:R-:W-:-:S03]  /*0f90*/  ISETP.GT.AND P3, PT, R6, 0x7f, PT ;  /* 0x0000007f0600780c */ /* 0x000fc60003f64270 */
[----:B0-----:R-:W-:-:S04]  /*0fa0*/  FMUL R12, R39, R12 ;  /* 0x0000000c270c7220 */ /* 0x001fc80000400000 */
[----:B------:R-:W-:Y:S01]  /*0fb0*/  FMUL R13, R12, R13 ;  /* 0x0000000d0c0d7220 */ /* 0x000fe20000400000 */
[----:B------:R-:W-:Y:S01]  /*0fc0*/  IMAD.WIDE R56, R29, 0x8, R20 ;  /* 0x000000081d387825 */ /* 0x000fe200078e0214 */
[----:B------:R-:W-:Y:S02]  /*0fd0*/  CS2R R20, SRZ ;  /* 0x0000000000147805 */ /* 0x000fe4000001ff00 */
[----:B--2---:R-:W-:Y:S02]  /*0fe0*/  SEL R37, R23, RZ, P4 ;  /* 0x000000ff17257207 */ /* 0x004fe40002000000 */
[----:B------:R-:W-:Y:S02]  /*0ff0*/  SEL R23, R22, RZ, P4 ;  /* 0x000000ff16177207 */ /* 0x000fe40002000000 */
[----:B------:R-:W-:-:S04]  /*1000*/  SHF.R.U32.HI R22, RZ, 0x1a, R37 ;  /* 0x0000001aff167819 */ /* 0x000fc80000011625 */
[----:B------:R-:W-:-:S04]  /*1010*/  LOP3.LUT R22, R22, 0x20, RZ, 0xc0, !PT ;  /* 0x0000002016167812 */ /* 0x000fc800078ec0ff */
[----:B------:R-:W-:-:S05]  /*1020*/  IADD3 R22, P1, R22, R23, RZ ;  /* 0x0000001716167210 */ /* 0x000fca0007f3e0ff */
[----:B------:R-:W-:Y:S01]  /*1030*/  IMAD.X R37, RZ, RZ, R37, P1 ;  /* 0x000000ffff257224 */ /* 0x000fe200008e0625 */
[----:B---3--:R-:W-:Y:S02]  /*1040*/  SEL R40, R17, RZ, P4 ;  /* 0x000000ff11287207 */ /* 0x008fe40002000000 */
[----:B------:R-:W-:Y:S02]  /*1050*/  SEL R17, R16, RZ, P4 ;  /* 0x000000ff10117207 */ /* 0x000fe40002000000 */
[----:B------:R-:W-:Y:S01]  /*1060*/  SHF.R.U32.HI R54, RZ, 0x18, R40 ;  /* 0x00000018ff367819 */ /* 0x000fe20000011628 */
[----:B------:R-:W-:Y:S01]  /*1070*/  IMAD.SHL.U32 R47, R22, 0x80, RZ ;  /* 0x00000080162f7824 */ /* 0x000fe200078e00ff */
[----:B------:R-:W-:Y:S02]  /*1080*/  LEA R55, P1, R17, UR6, 0x2 ;  /* 0x0000000611377c11 */ /* 0x000fe4000f8210ff */
[----:B------:R-:W-:Y:S02]  /*1090*/  LOP3.LUT R54, R54, 0x80, RZ, 0xc0, !PT ;  /* 0x0000008036367812 */ /* 0x000fe400078ec0ff */
[----:B------:R-:W-:-:S02]  /*10a0*/  SEL R16, R25, RZ, !P0 ;  /* 0x000000ff19107207 */ /* 0x000fc40004000000 */
[----:B------:R-:W-:Y:S02]  /*10b0*/  LEA.HI.X R17, R17, UR7, R40, 0x2, P1 ;  /* 0x0000000711117c11 */ /* 0x000fe400088f1428 */
[----:B------:R-:W-:Y:S02]  /*10c0*/  SEL R25, R35, RZ, !P0 ;  /* 0x000000ff23197207 */ /* 0x000fe40004000000 */
[----:B------:R-:W-:Y:S02]  /*10d0*/  SHF.L.U64.HI R48, R22, 0x7, R37 ;  /* 0x0000000716307819 */ /* 0x000fe40000010225 */
[----:B------:R-:W-:Y:S01]  /*10e0*/  IADD3 R54, P1, P2, R47, R55, R54 ;  /* 0x000000372f367210 */ /* 0x000fe20007a3e036 */
[----:B------:R-:W-:-:S03]  /*10f0*/  FFMA R25, R16, R13, R25 ;  /* 0x0000000d10197223 */ /* 0x000fc60000000019 */
[----:B------:R-:W-:Y:S02]  /*1100*/  IADD3.X R55, R48, R17, RZ, P1, P2 ;  /* 0x0000001130377210 */ /* 0x000fe40000fe44ff */
[----:B------:R-:W-:Y:S02]  /*1110*/  CS2R R16, SRZ ;  /* 0x0000000000107805 */ /* 0x000fe4000001ff00 */
[----:B------:R-:W-:-:S04]  /*1120*/  CS2R R22, SRZ ;  /* 0x0000000000167805 */ /* 0x000fc8000001ff00 */
[----:B------:R-:W2:Y:S04]  /*1130*/  @P3 LDG.E.EL.64 R16, desc[UR4][R56.64] ;  /* 0x0000000438103981 */ /* 0x000ea8000c2e1b00 */
[----:B------:R0:W3:Y:S01]  /*1140*/  @P3 LDG.E.EL.128 R20, desc[UR4][R50.64] ;  /* 0x0000000432143981 */ /* 0x0000e2000c2e1d00 */
[----:B------:R-:W-:Y:S02]  /*1150*/  SEL R13, R18, RZ, P4 ;  /* 0x000000ff120d7207 */ /* 0x000fe40002000000 */
[----:B------:R-:W-:Y:S02]  /*1160*/  SEL R18, R19, RZ, P4 ;  /* 0x000000ff13127207 */ /* 0x000fe40002000000 */
[----:B------:R-:W-:-:S04]  /*1170*/  LEA R19, P1, R13, UR6, 0x2 ;  /* 0x000000060d137c11 */ /* 0x000fc8000f8210ff */
[--C-:B------:R-:W-:Y:S02]  /*1180*/  LEA.HI.X R13, R13, UR7, R18.reuse, 0x2, P1 ;  /* 0x000000070d0d7c11 */ /* 0x100fe400088f1412 */
[----:B------:R-:W-:-:S04]  /*1190*/  SHF.R.U32.HI R18, RZ, 0x18, R18 ;  /* 0x00000018ff127819 */ /* 0x000fc80000011612 */
[----:B------:R-:W-:Y:S01]  /*11a0*/  LOP3.LUT R18, R18, 0x80, RZ, 0xc0, !PT ;  /* 0x0000008012127812 */ /* 0x000fe200078ec0ff */
[----:B------:R-:W-:-:S03]  /*11b0*/  VIADD R12, R44, 0xffffff80 ;  /* 0xffffff802c0c7836 */ /* 0x000fc60000000000 */
[----:B------:R-:W-:Y:S01]  /*11c0*/  IADD3 R18, P1, P2, R47, R19, R18 ;  /* 0x000000132f127210 */ /* 0x000fe20007a3e012 */
[----:B------:R-:W-:-:S03]  /*11d0*/  IMAD.SHL.U32 R40, R12, 0x400, RZ ;  /* 0x000004000c287824 */ /* 0x000fc600078e00ff */
[----:B------:R-:W-:Y:S01]  /*11e0*/  IADD3.X R19, R48, R13, RZ, P1, P2 ;  /* 0x0000000d30137210 */ /* 0x000fe20000fe44ff */
[----:B------:R-:W-:Y:S02]  /*11f0*/  IMAD.U32 R39, R0, 0x10000, RZ ;  /* 0x0001000000277824 */ /* 0x000fe400078e00ff */
[----:B------:R-:W-:-:S04]  /*1200*/  IMAD.WIDE R18, R40, 0x4, R18 ;  /* 0x0000000428127825 */ /* 0x000fc800078e0212 */
[----:B------:R-:W-:Y:S02]  /*1210*/  IMAD.MOV.U32 R37, RZ, RZ, RZ ;  /* 0x000000ffff257224 */ /* 0x000fe400078e00ff */
[----:B------:R-:W-:-:S05]  /*1220*/  IMAD.WIDE R18, R39, 0x4, R18 ;  /* 0x0000000427127825 */ /* 0x000fca00078e0212 */
[----:B------:R1:W4:Y:S01]  /*1230*/  @P4 LDG.E.EL R37, desc[UR4][R18.64] ;  /* 0x0000000412254981 */ /* 0x000322000c2e1900 */
[----:B------:R-:W-:Y:S01]  /*1240*/  IMAD.WIDE R54, R40, 0x4, R54 ;  /* 0x0000000428367825 */ /* 0x000fe200078e0236 */
[----:B------:R-:W-:Y:S02]  /*1250*/  SEL R27, R27, RZ, !P0 ;  /* 0x000000ff1b1b7207 */ /* 0x000fe40004000000 */
[----:B------:R-:W-:Y:S01]  /*1260*/  SEL R26, R26, RZ, !P0 ;  /* 0x000000ff1a1a7207 */ /* 0x000fe20004000000 */
[----:B------:R-:W-:Y:S02]  /*1270*/  IMAD.MOV.U32 R35, RZ, RZ, RZ ;  /* 0x000000ffff237224 */ /* 0x000fe400078e00ff */
[----:B0-----:R-:W-:Y:S01]  /*1280*/  FADD R51, R27, 9.9999997473787516356e-06 ;  /* 0x3727c5ac1b337421 */ /* 0x001fe20000000000 */
[----:B------:R-:W-:-:S05]  /*1290*/  IMAD.WIDE R54, R39, 0x4, R54 ;  /* 0x0000000427367825 */ /* 0x000fca00078e0236 */
[----:B------:R0:W5:Y:S01]  /*12a0*/  @P4 LDG.E.EL R35, desc[UR4][R54.64] ;  /* 0x0000000436234981 */ /* 0x000162000c2e1900 */
[----:B--2---:R-:W-:-:S04]  /*12b0*/  SEL R49, R17, RZ, P3 ;  /* 0x000000ff11317207 */ /* 0x004fc80001800000 */
[----:B------:R-:W-:Y:S02]  /*12c0*/  SHF.R.U32.HI R13, RZ, 0x1a, R49 ;  /* 0x0000001aff0d7819 */ /* 0x000fe40000011631 */
[----:B------:R-:W-:Y:S02]  /*12d0*/  SEL R16, R16, RZ, P3 ;  /* 0x000000ff10107207 */ /* 0x000fe40001800000 */
[----:B------:R-:W-:Y:S02]  /*12e0*/  LOP3.LUT R13, R13, 0x20, RZ, 0xc0, !PT ;  /* 0x000000200d0d7812 */ /* 0x000fe400078ec0ff */
[----:B---3--:R-:W-:Y:S02]  /*12f0*/  SEL R20, R20, RZ, P3 ;  /* 0x000000ff14147207 */ /* 0x008fe40001800000 */
[----:B------:R-:W-:Y:S02]  /*1300*/  SEL R21, R21, RZ, P3 ;  /* 0x000000ff15157207 */ /* 0x000fe40001800000 */
[----:B------:R-:W-:-:S02]  /*1310*/  IADD3 R50, P1, R13, R16, RZ ;  /* 0x000000100d327210 */ /* 0x000fc40007f3e0ff */
[----:B------:R-:W-:Y:S02]  /*1320*/  LEA R17, P2, R20, UR6, 0x2 ;  /* 0x0000000614117c11 */ /* 0x000fe4000f8410ff */
[----:B------:R-:W-:Y:S02]  /*1330*/  SEL R13, R22, RZ, P3 ;  /* 0x000000ff160d7207 */ /* 0x000fe40001800000 */
[----:B-1----:R-:W-:Y:S02]  /*1340*/  SHF.R.U32.HI R19, RZ, 0x18, R21 ;  /* 0x00000018ff137819 */ /* 0x002fe40000011615 */
[----:B------:R-:W-:Y:S01]  /*1350*/  SEL R16, R23, RZ, P3 ;  /* 0x000000ff17107207 */ /* 0x000fe20001800000 */
[----:B------:R-:W-:Y:S01]  /*1360*/  IMAD.X R23, RZ, RZ, R49, P1 ;  /* 0x000000ffff177224 */ /* 0x000fe200008e0631 */
[----:B------:R-:W-:Y:S01]  /*1370*/  LEA.HI.X R20, R20, UR7, R21, 0x2, P2 ;  /* 0x0000000714147c11 */ /* 0x000fe200090f1415 */
[----:B------:R-:W-:Y:S01]  /*1380*/  IMAD.SHL.U32 R22, R50, 0x80, RZ ;  /* 0x0000008032167824 */ /* 0x000fe200078e00ff */
[----:B------:R-:W-:Y:S01]  /*1390*/  LOP3.LUT R19, R19, 0x80, RZ, 0xc0, !PT ;  /* 0x0000008013137812 */ /* 0x000fe200078ec0ff */
[----:B------:R-:W-:Y:S01]  /*13a0*/  VIADD R49, R5, 0x2 ;  /* 0x0000000205317836 */ /* 0x000fe20000000000 */
[----:B------:R-:W-:-:S02]  /*13b0*/  LEA R21, P6, R13, UR6, 0x2 ;  /* 0x000000060d157c11 */ /* 0x000fc4000f8c10ff */
[----:B------:R-:W-:Y:S02]  /*13c0*/  SHF.L.U64.HI R23, R50, 0x7, R23 ;  /* 0x0000000732177819 */ /* 0x000fe40000010217 */
[----:B------:R-:W-:Y:S02]  /*13d0*/  IADD3 R18, P1, P2, R22, R17, R19 ;  /* 0x0000001116127210 */ /* 0x000fe40007a3e013 */
[--C-:B------:R-:W-:Y:S01]  /*13e0*/  LEA.HI.X R50, R13, UR7, R16.reuse, 0x2, P6 ;  /* 0x000000070d327c11 */ /* 0x100fe2000b0f1410 */
[----:B------:R-:W-:Y:S01]  /*13f0*/  VIADD R13, R5, 0x200 ;  /* 0x00000200050d7836 */ /* 0x000fe20000000000 */
[----:B------:R-:W-:Y:S02]  /*1400*/  SHF.R.U32.HI R17, RZ, 0x18, R16 ;  /* 0x00000018ff117819 */ /* 0x000fe40000011610 */
[----:B------:R-:W-:Y:S02]  /*1410*/  LEA.HI R46, R46, R49, RZ, 0x6 ;  /* 0x000000312e2e7211 */ /* 0x000fe400078f30ff */
[----:B------:R-:W-:Y:S01]  /*1420*/  IADD3.X R19, R23, R20, RZ, P1, P2 ;  /* 0x0000001417137210 */ /* 0x000fe20000fe44ff */
[----:B------:R-:W-:Y:S01]  /*1430*/  IMAD.HI R20, R13, 0x2aaaaaab, RZ ;  /* 0x2aaaaaab0d147827 */ /* 0x000fe200078e02ff */
[----:B------:R-:W-:-:S02]  /*1440*/  LOP3.LUT R17, R17, 0x80, RZ, 0xc0, !PT ;  /* 0x0000008011117812 */ /* 0x000fc400078ec0ff */
[----:B------:R-:W-:Y:S02]  /*1450*/  LOP3.LUT R46, R46, 0xffffffc0, RZ, 0xc0, !PT ;  /* 0xffffffc02e2e7812 */ /* 0x000fe400078ec0ff */
[----:B------:R-:W-:Y:S02]  /*1460*/  IADD3 R16, P1, P6, R22, R21, R17 ;  /* 0x0000001516107210 */ /* 0x000fe40007e3e011 */
[----:B------:R-:W-:Y:S01]  /*1470*/  SHF.R.U32.HI R21, RZ, 0x1f, R20 ;  /* 0x0000001fff157819 */ /* 0x000fe20000011614 */
[----:B------:R-:W-:Y:S02]  /*1480*/  IMAD.IADD R49, R49, 0x1, -R46 ;  /* 0x0000000131317824 */ /* 0x000fe400078e0a2e */
[----:B------:R-:W-:Y:S01]  /*1490*/  VIADD R46, R6, 0xffffff80 ;  /* 0xffffff80062e7836 */ /* 0x000fe20000000000 */
[----:B------:R-:W-:Y:S02]  /*14a0*/  IADD3.X R17, R23, R50, RZ, P1, P6 ;  /* 0x0000003217117210 */ /* 0x000fe40000fec4ff */
[----:B------:R-:W-:Y:S01]  /*14b0*/  LEA.HI.SX32 R50, R20, R21, 0xf ;  /* 0x0000001514327211 */ /* 0x000fe200078f7aff */
[----:B------:R-:W-:Y:S01]  /*14c0*/  IMAD.SHL.U32 R21, R46, 0x400, RZ ;  /* 0x000004002e157824 */ /* 0x000fe200078e00ff */
[----:B------:R-:W-:-:S03]  /*14d0*/  SEL R13, R14, RZ, !P0 ;  /* 0x000000ff0e0d7207 */ /* 0x000fc60004000000 */
[----:B------:R-:W-:-:S04]  /*14e0*/  IMAD.WIDE R18, R21, 0x4, R18 ;  /* 0x0000000415127825 */ /* 0x000fc800078e0212 */
[----:B------:R-:W-:Y:S01]  /*14f0*/  FADD R13, R13, -R26 ;  /* 0x8000001a0d0d7221 */ /* 0x000fe20000000000 */
[----:B------:R-:W-:Y:S01]  /*1500*/  IMAD.U32 R20, R50, 0x10000, RZ ;  /* 0x0001000032147824 */ /* 0x000fe200078e00ff */
[----:B------:R-:W-:Y:S01]  /*1510*/  CS2R R26, SRZ ;  /* 0x00000000001a7805 */ /* 0x000fe2000001ff00 */
[----:B------:R-:W-:-:S04]  /*1520*/  IMAD.WIDE R16, R21, 0x4, R16 ;  /* 0x0000000415107825 */ /* 0x000fc800078e0210 */
[----:B------:R-:W-:-:S04]  /*1530*/  IMAD.WIDE R18, R20, 0x4, R18 ;  /* 0x0000000414127825 */ /* 0x000fc800078e0212 */
[----:B0-----:R-:W-:Y:S01]  /*1540*/  IMAD.WIDE R54, R20, 0x4, R16 ;  /* 0x0000000414367825 */ /* 0x001fe200078e0210 */
[----:B------:R0:W2:Y:S01]  /*1550*/  @P3 LDG.E.EL R26, desc[UR4][R18.64] ;  /* 0x00000004121a3981 */ /* 0x0000a2000c2e1900 */
[----:B------:R-:W-:Y:S02]  /*1560*/  CS2R R16, SRZ ;  /* 0x0000000000107805 */ /* 0x000fe4000001ff00 */
[----:B------:R-:W-:Y:S01]  /*1570*/  IMAD.WIDE R52, R49, 0x8, R52 ;  /* 0x0000000831347825 */ /* 0x000fe200078e0234 */
[----:B------:R-:W1:Y:S01]  /*1580*/  MUFU.SQRT R51, R51 ;  /* 0x0000003300337308 */ /* 0x000e620000002000 */
[----:B------:R3:W2:Y:S01]  /*1590*/  @P3 LDG.E.EL R27, desc[UR4][R54.64] ;  /* 0x00000004361b3981 */ /* 0x0006a2000c2e1900 */
[----:B0-----:R-:W-:-:S06]  /*15a0*/  CS2R R18, SRZ ;  /* 0x0000000000127805 */ /* 0x001fcc000001ff00 */
[----:B------:R-:W2:Y:S01]  /*15b0*/  @P4 LDG.E.EL.128 R16, desc[UR4][R52.64] ;  /* 0x0000000434104981 */ /* 0x000ea2000c2e1d00 */
[C---:B-1----:R-:W-:Y:S02]  /*15c0*/  FSETP.GT.AND P2, PT, R51.reuse, 8.50705917302346158658e+37, PT ;  /* 0x7e8000003300780b */ /* 0x042fe40003f44000 */
[----:B------:R-:W-:-:S11]  /*15d0*/  FSETP.GEU.AND P1, PT, R51, 1.175494350822287508e-38, PT ;  /* 0x008000003300780b */ /* 0x000fd60003f2e000 */
[----:B------:R-:W-:-:S04]  /*15e0*/  @P2 FMUL R51, R51, 0.25 ;  /* 0x3e80000033332820 */ /* 0x000fc80000400000 */
[----:B------:R-:W-:-:S06]  /*15f0*/  @!P1 FMUL R51, R51, 16777216 ;  /* 0x4b80000033339820 */ /* 0x000fcc0000400000 */
[----:B------:R-:W0:Y:S01]  /*1600*/  MUFU.RCP R51, R51 ;  /* 0x0000003300337308 */ /* 0x000e220000001000 */
[----:B------:R-:W-:-:S05]  /*1610*/  FSEL R14, R42, 1, P2 ;  /* 0x3f8000002a0e7808 */ /* 0x000fca0001000000 */
[----:B------:R-:W-:-:S04]  /*1620*/  @!P1 FMUL R14, R14, 16777216 ;  /* 0x4b8000000e0e9820 */ /* 0x000fc80000400000 */
[----:B0-----:R-:W-:Y:S01]  /*1630*/  FMUL R14, R51, R14 ;  /* 0x0000000e330e7220 */ /* 0x001fe20000400000 */
[----:B--2---:R-:W-:Y:S02]  /*1640*/  SEL R16, R16, RZ, P4 ;  /* 0x000000ff10107207 */ /* 0x004fe40002000000 */
[----:B------:R-:W-:Y:S02]  /*1650*/  SEL R57, R17, RZ, P4 ;  /* 0x000000ff11397207 */ /* 0x000fe40002000000 */
[----:B------:R-:W-:-:S04]  /*1660*/  LEA R17, P1, R16, UR6, 0x2 ;  /* 0x0000000610117c11 */ /* 0x000fc8000f8210ff */
[--C-:B------:R-:W-:Y:S02]  /*1670*/  LEA.HI.X R51, R16, UR7, R57.reuse, 0x2, P1 ;  /* 0x0000000710337c11 */ /* 0x100fe400088f1439 */
[----:B------:R-:W-:-:S04]  /*1680*/  SHF.R.U32.HI R16, RZ, 0x18, R57 ;  /* 0x00000018ff107819 */ /* 0x000fc80000011639 */
[----:B------:R-:W-:-:S04]  /*1690*/  LOP3.LUT R16, R16, 0x80, RZ, 0xc0, !PT ;  /* 0x0000008010107812 */ /* 0x000fc800078ec0ff */
[----:B------:R-:W-:-:S04]  /*16a0*/  IADD3 R16, P1, P6, R47, R17, R16 ;  /* 0x000000112f107210 */ /* 0x000fc80007e3e010 */
[----:B------:R-:W-:Y:S02]  /*16b0*/  IADD3.X R17, R48, R51, RZ, P1, P6 ;  /* 0x0000003330117210 */ /* 0x000fe40000fec4ff */
[----:B------:R-:W-:Y:S02]  /*16c0*/  SEL R51, R19, RZ, P4 ;  /* 0x000000ff13337207 */ /* 0x000fe40002000000 */
[----:B------:R-:W-:Y:S02]  /*16d0*/  SEL R18, R18, RZ, P4 ;  /* 0x000000ff12127207 */ /* 0x000fe40002000000 */
[----:B---3--:R-:W-:Y:S02]  /*16e0*/  SHF.R.U32.HI R54, RZ, 0x18, R51 ;  /* 0x00000018ff367819 */ /* 0x008fe40000011633 */
[----:B------:R-:W-:Y:S02]  /*16f0*/  LEA R55, P1, R18, UR6, 0x2 ;  /* 0x0000000612377c11 */ /* 0x000fe4000f8210ff */
[----:B------:R-:W-:Y:S01]  /*1700*/  LOP3.LUT R54, R54, 0x80, RZ, 0xc0, !PT ;  /* 0x0000008036367812 */ /* 0x000fe200078ec0ff */
[----:B------:R-:W-:Y:S01]  /*1710*/  IMAD.WIDE R16, R40, 0x4, R16 ;  /* 0x0000000428107825 */ /* 0x000fe200078e0210 */
[----:B------:R-:W-:-:S02]  /*1720*/  LEA.HI.X R19, R18, UR7, R51, 0x2, P1 ;  /* 0x0000000712137c11 */ /* 0x000fc400088f1433 */
[----:B------:R-:W-:Y:S01]  /*1730*/  IADD3 R54, P1, P6, R47, R55, R54 ;  /* 0x000000372f367210 */ /* 0x000fe20007e3e036 */
[----:B------:R-:W-:-:S03]  /*1740*/  IMAD.WIDE R58, R39, 0x4, R16 ;  /* 0x00000004273a7825 */ /* 0x000fc600078e0210 */
[----:B------:R-:W-:Y:S02]  /*1750*/  IADD3.X R55, R48, R19, RZ, P1, P6 ;  /* 0x0000001330377210 */ /* 0x000fe40000fec4ff */
[----:B------:R-:W-:Y:S02]  /*1760*/  CS2R R16, SRZ ;  /* 0x0000000000107805 */ /* 0x000fe4000001ff00 */
[----:B------:R-:W-:-:S06]  /*1770*/  CS2R R18, SRZ ;  /* 0x0000000000127805 */ /* 0x000fcc000001ff00 */
[----:B------:R-:W2:Y:S01]  /*1780*/  @P3 LDG.E.EL.128 R16, desc[UR4][R52.64] ;  /* 0x0000000434103981 */ /* 0x000ea2000c2e1d00 */
[----:B------:R-:W-:Y:S02]  /*1790*/  P2R R34, PR, RZ, 0x20 ;  /* 0x00000020ff227803 */ /* 0x000fe40000000000 */
[----:B------:R-:W-:Y:S02]  /*17a0*/  SEL R38, R38, RZ, !P0 ;  /* 0x000000ff26267207 */ /* 0x000fe40004000000 */
[----:B------:R-:W-:Y:S01]  /*17b0*/  ISETP.GE.AND P1, PT, R44, 0x20, PT ;  /* 0x000000202c00780c */ /* 0x000fe20003f26270 */
[----:B------:R-:W-:Y:S02]  /*17c0*/  IMAD.MOV.U32 R44, RZ, RZ, RZ ;  /* 0x000000ffff2c7224 */ /* 0x000fe400078e00ff */
[----:B------:R-:W-:-:S04]  /*17d0*/  FADD R38, R38, 9.9999997473787516356e-06 ;  /* 0x3727c5ac26267421 */ /* 0x000fc80000000000 */
[----:B------:R0:W3:Y:S02]  /*17e0*/  @P4 LDG.E.EL R44, desc[UR4][R58.64] ;  /* 0x000000043a2c4981 */ /* 0x0000e4000c2e1900 */
[----:B0-----:R0:W1:Y:S01]  /*17f0*/  MUFU.SQRT R58, R38 ;  /* 0x00000026003a7308 */ /* 0x0010620000002000 */
[----:B------:R-:W-:Y:S01]  /*1800*/  IMAD R43, R0, 0x20000, R43 ;  /* 0x00020000002b7824 */ /* 0x000fe200078e022b */
[----:B------:R-:W-:Y:S01]  /*1810*/  SEL R41, R41, RZ, !P0 ;  /* 0x000000ff29297207 */ /* 0x000fe20004000000 */
[----:B0-----:R-:W-:Y:S01]  /*1820*/  IMAD.MOV.U32 R38, RZ, RZ, RZ ;  /* 0x000000ffff267224 */ /* 0x001fe200078e00ff */
[----:B--2---:R-:W-:Y:S02]  /*1830*/  SEL R17, R17, RZ, P3 ;  /* 0x000000ff11117207 */ /* 0x004fe40001800000 */
[----:B------:R-:W-:Y:S02]  /*1840*/  SEL R16, R16, RZ, P3 ;  /* 0x000000ff10107207 */ /* 0x000fe40001800000 */
[----:B------:R-:W-:-:S02]  /*1850*/  SHF.R.U32.HI R57, RZ, 0x18, R17 ;  /* 0x00000018ff397819 */ /* 0x000fc40000011611 */
[C---:B------:R-:W-:Y:S02]  /*1860*/  LEA R56, P6, R16.reuse, UR6, 0x2 ;  /* 0x0000000610387c11 */ /* 0x040fe4000f8c10ff */
[----:B------:R-:W-:Y:S02]  /*1870*/  LOP3.LUT R57, R57, 0x80, RZ, 0xc0, !PT ;  /* 0x0000008039397812 */ /* 0x000fe400078ec0ff */
[----:B------:R-:W-:Y:S02]  /*1880*/  LEA.HI.X R16, R16, UR7, R17, 0x2, P6 ;  /* 0x0000000710107c11 */ /* 0x000fe4000b0f1411 */
[----:B------:R-:W-:-:S04]  /*1890*/  IADD3 R56, P5, P6, R22, R56, R57 ;  /* 0x0000003816387210 */ /* 0x000fc80007ebe039 */
[----:B------:R-:W-:Y:S02]  /*18a0*/  IADD3.X R57, R23, R16, RZ, P5, P6 ;  /* 0x0000001017397210 */ /* 0x000fe40002fec4ff */
[----:B------:R-:W-:Y:S02]  /*18b0*/  SEL R16, R18, RZ, P3 ;  /* 0x000000ff12107207 */ /* 0x000fe40001800000 */
[----:B------:R-:W-:Y:S02]  /*18c0*/  SEL R19, R19, RZ, P3 ;  /* 0x000000ff13137207 */ /* 0x000fe40001800000 */
[----:B------:R-:W-:-:S04]  /*18d0*/  LEA R18, P6, R16, UR6, 0x2 ;  /* 0x0000000610127c11 */ /* 0x000fc8000f8c10ff */
[--C-:B------:R-:W-:Y:S02]  /*18e0*/  LEA.HI.X R16, R16, UR7, R19.reuse, 0x2, P6 ;  /* 0x0000000710107c11 */ /* 0x100fe4000b0f1413 */
[----:B------:R-:W-:-:S04]  /*18f0*/  SHF.R.U32.HI R19, RZ, 0x18, R19 ;  /* 0x00000018ff137819 */ /* 0x000fc80000011613 */
[----:B------:R-:W-:-:S04]  /*1900*/  LOP3.LUT R19, R19, 0x80, RZ, 0xc0, !PT ;  /* 0x0000008013137812 */ /* 0x000fc800078ec0ff */
[----:B------:R-:W-:-:S04]  /*1910*/  IADD3 R18, P5, P6, R22, R18, R19 ;  /* 0x0000001216127210 */ /* 0x000fc80007ebe013 */
[----:B------:R-:W-:Y:S02]  /*1920*/  IADD3.X R19, R23, R16, RZ, P5, P6 ;  /* 0x0000001017137210 */ /* 0x000fe40002fec4ff */
[C---:B-1----:R-:W-:Y:S02]  /*1930*/  FSETP.GT.AND P5, PT, R58.reuse, 8.50705917302346158658e+37, PT ;  /* 0x7e8000003a00780b */ /* 0x042fe40003fa4000 */
[----:B------:R-:W-:Y:S01]  /*1940*/  FSETP.GEU.AND P6, PT, R58, 1.175494350822287508e-38, PT ;  /* 0x008000003a00780b */ /* 0x000fe20003fce000 */
[----:B------:R-:W-:Y:S01]  /*1950*/  IMAD R16, R12, 0x1000, R43 ;  /* 0x000010000c107824 */ /* 0x000fe200078e022b */
[----:B------:R-:W-:Y:S01]  /*1960*/  FSEL R51, R42, 1, P5 ;  /* 0x3f8000002a337808 */ /* 0x000fe20002800000 */
[----:B------:R-:W-:Y:S02]  /*1970*/  IMAD.WIDE R42, R40, 0x4, R54 ;  /* 0x00000004282a7825 */ /* 0x000fe400078e0236 */
[----:B------:R-:W0:Y:S06]  /*1980*/  LDC.64 R54, c[0x0][0x270] ;  /* 0x00009c00ff367b82 */ /* 0x000e2c0000000a00 */
[----:B------:R-:W-:-:S04]  /*1990*/  @P5 FMUL R58, R58, 0.25 ;  /* 0x3e8000003a3a5820 */ /* 0x000fc80000400000 */
[----:B------:R-:W-:-:S06]  /*19a0*/  @!P6 FMUL R58, R58, 16777216 ;  /* 0x4b8000003a3ae820 */ /* 0x000fcc0000400000 */
[----:B------:R-:W1:Y:S01]  /*19b0*/  MUFU.RCP R58, R58 ;  /* 0x0000003a003a7308 */ /* 0x000e620000001000 */
[----:B------:R-:W-:Y:S01]  /*19c0*/  IMAD.MOV.U32 R17, RZ, RZ, RZ ;  /* 0x000000ffff117224 */ /* 0x000fe200078e00ff */
[----:B------:R-:W-:Y:S01]  /*19d0*/  SEL R12, R15, RZ, !P0 ;  /* 0x000000ff0f0c7207 */ /* 0x000fe20004000000 */
[----:B------:R-:W-:-:S04]  /*19e0*/  IMAD.WIDE R42, R39, 0x4, R42 ;  /* 0x00000004272a7825 */ /* 0x000fc800078e022a */
[----:B------:R-:W-:Y:S01]  /*19f0*/  @!P6 FMUL R51, R51, 16777216 ;  /* 0x4b8000003333e820 */ /* 0x000fe20000400000 */
[----:B------:R-:W-:Y:S01]  /*1a00*/  IMAD.WIDE R52, R21, 0x4, R56 ;  /* 0x0000000415347825 */ /* 0x000fe200078e0238 */
[----:B------:R1:W2:Y:S03]  /*1a10*/  @P4 LDG.E.EL R17, desc[UR4][R42.64] ;  /* 0x000000042a114981 */ /* 0x0002a6000c2e1900 */
[----:B------:R-:W-:Y:S01]  /*1a20*/  FADD R12, R12, -R41 ;  /* 0x800000290c0c7221 */ /* 0x000fe20000000000 */
[----:B------:R-:W-:-:S04]  /*1a30*/  IMAD.WIDE R52, R20, 0x4, R52 ;  /* 0x0000000414347825 */ /* 0x000fc800078e0234 */
[----:B-1----:R-:W-:Y:S01]  /*1a40*/  FMUL R43, R58, R51 ;  /* 0x000000333a2b7220 */ /* 0x002fe20000400000 */
[----:B------:R-:W-:Y:S01]  /*1a50*/  FMUL R42, R14, R13 ;  /* 0x0000000d0e2a7220 */ /* 0x000fe20000400000 */
[----:B------:R0:W2:Y:S01]  /*1a60*/  @P3 LDG.E.EL R38, desc[UR4][R52.64] ;  /* 0x0000000434263981 */ /* 0x0000a2000c2e1900 */
[----:B------:R-:W-:Y:S01]  /*1a70*/  CS2R R14, SRZ ;  /* 0x00000000000e7805 */ /* 0x000fe2000001ff00 */
[----:B------:R-:W-:Y:S01]  /*1a80*/  FMUL R43, R43, R12 ;  /* 0x0000000c2b2b7220 */ /* 0x000fe20000400000 */
[----:B------:R-:W-:Y:S01]  /*1a90*/  CS2R R12, SRZ ;  /* 0x00000000000c7805 */ /* 0x000fe2000001ff00 */
[----:B0-----:R-:W-:-:S05]  /*1aa0*/  IMAD.WIDE R52, R36, 0x8, R54 ;  /* 0x0000000824347825 */ /* 0x001fca00078e0236 */
[----:B------:R-:W2:Y:S01]  /*1ab0*/  @P4 LDG.E.EL.128 R12, desc[UR4][R52.64] ;  /* 0x00000004340c4981 */ /* 0x000ea2000c2e1d00 */
[----:B------:R-:W-:-:S04]  /*1ac0*/  IMAD.WIDE R18, R21, 0x4, R18 ;  /* 0x0000000415127825 */ /* 0x000fc800078e0212 */
[----:B------:R-:W-:Y:S02]  /*1ad0*/  IMAD.MOV.U32 R41, RZ, RZ, RZ ;  /* 0x000000ffff297224 */ /* 0x000fe400078e00ff */
[----:B------:R-:W-:-:S05]  /*1ae0*/  IMAD.WIDE R18, R20, 0x4, R18 ;  /* 0x0000000414127825 */ /* 0x000fca00078e0212 */
[----:B------:R0:W3:Y:S01]  /*1af0*/  @P3 LDG.E.EL R41, desc[UR4][R18.64] ;  /* 0x0000000412293981 */ /* 0x0000e2000c2e1900 */
[----:B------:R-:W-:Y:S01]  /*1b00*/  IMAD.WIDE R54, R49, 0x8, R54 ;  /* 0x0000000831367825 */ /* 0x000fe200078e0236 */
[----:B--2---:R-:W-:Y:S02]  /*1b10*/  SEL R51, R12, RZ, P4 ;  /* 0x000000ff0c337207 */ /* 0x004fe40002000000 */
[----:B------:R-:W-:Y:S02]  /*1b20*/  SEL R12, R13, RZ, P4 ;  /* 0x000000ff0d0c7207 */ /* 0x000fe40002000000 */
[----:B------:R-:W-:-:S04]  /*1b30*/  LEA R13, P6, R51, UR6, 0x2 ;  /* 0x00000006330d7c11 */ /* 0x000fc8000f8c10ff */
[--C-:B------:R-:W-:Y:S02]  /*1b40*/  LEA.HI.X R51, R51, UR7, R12.reuse, 0x2, P6 ;  /* 0x0000000733337c11 */ /* 0x100fe4000b0f140c */
[----:B------:R-:W-:-:S04]  /*1b50*/  SHF.R.U32.HI R12, RZ, 0x18, R12 ;  /* 0x00000018ff0c7819 */ /* 0x000fc8000001160c */
[----:B------:R-:W-:Y:S02]  /*1b60*/  LOP3.LUT R12, R12, 0x80, RZ, 0xc0, !PT ;  /* 0x000000800c0c7812 */ /* 0x000fe400078ec0ff */
[----:B0-----:R-:W-:Y:S02]  /*1b70*/  SEL R19, R15, RZ, P4 ;  /* 0x000000ff0f137207 */ /* 0x001fe40002000000 */
[----:B------:R-:W-:Y:S02]  /*1b80*/  IADD3 R12, P5, P6, R47, R13, R12 ;  /* 0x0000000d2f0c7210 */ /* 0x000fe40007ebe00c */
[----:B------:R-:W-:Y:S02]  /*1b90*/  SEL R14, R14, RZ, P4 ;  /* 0x000000ff0e0e7207 */ /* 0x000fe40002000000 */
[----:B------:R-:W-:Y:S02]  /*1ba0*/  SHF.R.U32.HI R60, RZ, 0x18, R19 ;  /* 0x00000018ff3c7819 */ /* 0x000fe40000011613 */
[----:B------:R-:W-:-:S02]  /*1bb0*/  IADD3.X R13, R48, R51, RZ, P5, P6 ;  /* 0x00000033300d7210 */ /* 0x000fc40002fec4ff */
[----:B------:R-:W-:Y:S02]  /*1bc0*/  LEA R61, P6, R14, UR6, 0x2 ;  /* 0x000000060e3d7c11 */ /* 0x000fe4000f8c10ff */
[----:B------:R-:W-:Y:S01]  /*1bd0*/  LOP3.LUT R60, R60, 0x80, RZ, 0xc0, !PT ;  /* 0x000000803c3c7812 */ /* 0x000fe200078ec0ff */
[----:B------:R-:W-:Y:S01]  /*1be0*/  IMAD.WIDE R12, R40, 0x4, R12 ;  /* 0x00000004280c7825 */ /* 0x000fe200078e020c */
[----:B------:R-:W-:Y:S02]  /*1bf0*/  LEA.HI.X R15, R14, UR7, R19, 0x2, P6 ;  /* 0x000000070e0f7c11 */ /* 0x000fe4000b0f1413 */
[----:B------:R-:W-:Y:S01]  /*1c00*/  IADD3 R60, P5, P6, R47, R61, R60 ;  /* 0x0000003d2f3c7210 */ /* 0x000fe20007ebe03c */
[----:B------:R-:W-:-:S03]  /*1c10*/  IMAD.WIDE R58, R39, 0x4, R12 ;  /* 0x00000004273a7825 */ /* 0x000fc600078e020c */
[----:B------:R-:W-:Y:S02]  /*1c20*/  IADD3.X R61, R48, R15, RZ, P5, P6 ;  /* 0x0000000f303d7210 */ /* 0x000fe40002fec4ff */
[----:B------:R-:W-:Y:S02]  /*1c30*/  CS2R R12, SRZ ;  /* 0x00000000000c7805 */ /* 0x000fe4000001ff00 */
[----:B------:R-:W-:-:S06]  /*1c40*/  CS2R R14, SRZ ;  /* 0x00000000000e7805 */ /* 0x000fcc000001ff00 */
[----:B------:R-:W2:Y:S01]  /*1c50*/  @P4 LDG.E.EL.128 R12, desc[UR4][R54.64] ;  /* 0x00000004360c4981 */ /* 0x000ea2000c2e1d00 */
[----:B------:R-:W-:-:S06]  /*1c60*/  IMAD.MOV.U32 R18, RZ, RZ, RZ ;  /* 0x000000ffff127224 */ /* 0x000fcc00078e00ff */
[----:B------:R0:W3:Y:S01]  /*1c70*/  @P4 LDG.E.EL R18, desc[UR4][R58.64] ;  /* 0x000000043a124981 */ /* 0x0000e2000c2e1900 */
[----:B--2---:R-:W-:Y:S02]  /*1c80*/  SEL R19, R13, RZ, P4 ;  /* 0x000000ff0d137207 */ /* 0x004fe40002000000 */
[----:B------:R-:W-:Y:S02]  /*1c90*/  SEL R12, R12, RZ, P4 ;  /* 0x000000ff0c0c7207 */ /* 0x000fe40002000000 */
[--C-:B------:R-:W-:Y:S02]  /*1ca0*/  SHF.R.U32.HI R56, RZ, 0x18, R19.reuse ;  /* 0x00000018ff387819 */ /* 0x100fe40000011613 */
[----:B------:R-:W-:Y:S02]  /*1cb0*/  LEA R57, P6, R12, UR6, 0x2 ;  /* 0x000000060c397c11 */ /* 0x000fe4000f8c10ff */
[----:B------:R-:W-:Y:S02]  /*1cc0*/  LOP3.LUT R56, R56, 0x80, RZ, 0xc0, !PT ;  /* 0x0000008038387812 */ /* 0x000fe400078ec0ff */
[----:B------:R-:W-:-:S02]  /*1cd0*/  LEA.HI.X R13, R12, UR7, R19, 0x2, P6 ;  /* 0x000000070c0d7c11 */ /* 0x000fc4000b0f1413 */
[----:B------:R-:W-:-:S04]  /*1ce0*/  IADD3 R56, P5, P6, R47, R57, R56 ;  /* 0x000000392f387210 */ /* 0x000fc80007ebe038 */
[----:B------:R-:W-:Y:S02]  /*1cf0*/  IADD3.X R57, R48, R13, RZ, P5, P6 ;  /* 0x0000000d30397210 */ /* 0x000fe40002fec4ff */
[----:B------:R-:W-:Y:S02]  /*1d00*/  SEL R13, R14, RZ, P4 ;  /* 0x000000ff0e0d7207 */ /* 0x000fe40002000000 */
[----:B------:R-:W-:-:S04]  /*1d10*/  SEL R14, R15, RZ, P4 ;  /* 0x000000ff0f0e7207 */ /* 0x000fc80002000000 */
[--C-:B0-----:R-:W-:Y:S02]  /*1d20*/  SHF.R.U32.HI R58, RZ, 0x18, R14.reuse ;  /* 0x00000018ff3a7819 */ /* 0x101fe4000001160e */
[C---:B------:R-:W-:Y:S02]  /*1d30*/  LEA R59, P6, R13.reuse, UR6, 0x2 ;  /* 0x000000060d3b7c11 */ /* 0x040fe4000f8c10ff */
[----:B------:R-:W-:Y:S02]  /*1d40*/  LOP3.LUT R58, R58, 0x80, RZ, 0xc0, !PT ;  /* 0x000000803a3a7812 */ /* 0x000fe400078ec0ff */
[----:B------:R-:W-:Y:S02]  /*1d50*/  LEA.HI.X R13, R13, UR7, R14, 0x2, P6 ;  /* 0x000000070d0d7c11 */ /* 0x000fe4000b0f140e */
[----:B------:R-:W-:Y:S02]  /*1d60*/  IADD3 R58, P5, P6, R47, R59, R58 ;  /* 0x0000003b2f3a7210 */ /* 0x000fe40007ebe03a */
[----:B------:R-:W-:-:S02]  /*1d70*/  CS2R R14, SRZ ;  /* 0x00000000000e7805 */ /* 0x000fc4000001ff00 */
[----:B------:R-:W-:Y:S02]  /*1d80*/  IADD3.X R59, R48, R13, RZ, P5, P6 ;  /* 0x0000000d303b7210 */ /* 0x000fe40002fec4ff */
[----:B------:R-:W-:-:S06]  /*1d90*/  CS2R R12, SRZ ;  /* 0x00000000000c7805 */ /* 0x000fcc000001ff00 */
[----:B------:R-:W2:Y:S01]  /*1da0*/  @P3 LDG.E.EL.128 R12, desc[UR4][R52.64] ;  /* 0x00000004340c3981 */ /* 0x000ea2000c2e1d00 */
[----:B------:R-:W-:Y:S02]  /*1db0*/  IMAD R45, R50, 0x20000, R45 ;  /* 0x00020000322d7824 */ /* 0x000fe400078e022d */
[----:B------:R-:W-:-:S04]  /*1dc0*/  IMAD.WIDE R48, R40, 0x4, R60 ;  /* 0x0000000428307825 */ /* 0x000fc800078e023c */
[----:B------:R-:W-:Y:S02]  /*1dd0*/  IMAD.MOV.U32 R19, RZ, RZ, RZ ;  /* 0x000000ffff137224 */ /* 0x000fe400078e00ff */
[----:B------:R-:W-:-:S05]  /*1de0*/  IMAD.WIDE R48, R39, 0x4, R48 ;  /* 0x0000000427307825 */ /* 0x000fca00078e0230 */
[----:B------:R0:W3:Y:S01]  /*1df0*/  @P4 LDG.E.EL R19, desc[UR4][R48.64] ;  /* 0x0000000430134981 */ /* 0x0000e2000c2e1900 */
[----:B--2---:R-:W-:Y:S02]  /*1e00*/  SEL R13, R13, RZ, P3 ;  /* 0x000000ff0d0d7207 */ /* 0x004fe40001800000 */
[----:B------:R-:W-:Y:S02]  /*1e10*/  SEL R12, R12, RZ, P3 ;  /* 0x000000ff0c0c7207 */ /* 0x000fe40001800000 */
[--C-:B------:R-:W-:Y:S02]  /*1e20*/  SHF.R.U32.HI R51, RZ, 0x18, R13.reuse ;  /* 0x00000018ff337819 */ /* 0x100fe4000001160d */
[C---:B------:R-:W-:Y:S02]  /*1e30*/  LEA R50, P6, R12.reuse, UR6, 0x2 ;  /* 0x000000060c327c11 */ /* 0x040fe4000f8c10ff */
[----:B------:R-:W-:Y:S02]  /*1e40*/  LOP3.LUT R51, R51, 0x80, RZ, 0xc0, !PT ;  /* 0x0000008033337812 */ /* 0x000fe400078ec0ff */
[----:B------:R-:W-:-:S02]  /*1e50*/  LEA.HI.X R12, R12, UR7, R13, 0x2, P6 ;  /* 0x000000070c0c7c11 */ /* 0x000fc4000b0f140d */
[----:B------:R-:W-:Y:S02]  /*1e60*/  IADD3 R50, P5, P6, R22, R50, R51 ;  /* 0x0000003216327210 */ /* 0x000fe40007ebe033 */
[----:B------:R-:W-:Y:S02]  /*1e70*/  SEL R15, R15, RZ, P3 ;  /* 0x000000ff0f0f7207 */ /* 0x000fe40001800000 */
[----:B------:R-:W-:Y:S02]  /*1e80*/  IADD3.X R51, R23, R12, RZ, P5, P6 ;  /* 0x0000000c17337210 */ /* 0x000fe40002fec4ff */
[----:B------:R-:W-:Y:S02]  /*1e90*/  SEL R12, R14, RZ, P3 ;  /* 0x000000ff0e0c7207 */ /* 0x000fe40001800000 */
[----:B0-----:R-:W-:Y:S02]  /*1ea0*/  SHF.R.U32.HI R49, RZ, 0x18, R15 ;  /* 0x00000018ff317819 */ /* 0x001fe4000001160f */
[----:B------:R-:W-:-:S02]  /*1eb0*/  LEA R48, P6, R12, UR6, 0x2 ;  /* 0x000000060c307c11 */ /* 0x000fc4000f8c10ff */
[----:B------:R-:W-:Y:S02]  /*1ec0*/  LOP3.LUT R49, R49, 0x80, RZ, 0xc0, !PT ;  /* 0x0000008031317812 */ /* 0x000fe400078ec0ff */
[----:B------:R-:W-:Y:S02]  /*1ed0*/  LEA.HI.X R12, R12, UR7, R15, 0x2, P6 ;  /* 0x000000070c0c7c11 */ /* 0x000fe4000b0f140f */
[----:B------:R-:W-:Y:S02]  /*1ee0*/  IADD3 R48, P5, P6, R22, R48, R49 ;  /* 0x0000003016307210 */ /* 0x000fe40007ebe031 */
[----:B------:R-:W-:Y:S02]  /*1ef0*/  CS2R R14, SRZ ;  /* 0x00000000000e7805 */ /* 0x000fe4000001ff00 */
[----:B------:R-:W-:Y:S02]  /*1f00*/  IADD3.X R49, R23, R12, RZ, P5, P6 ;  /* 0x0000000c17317210 */ /* 0x000fe40002fec4ff */
[----:B------:R-:W-:-:S06]  /*1f10*/  CS2R R12, SRZ ;  /* 0x00000000000c7805 */ /* 0x000fcc000001ff00 */
[----:B------:R0:W2:Y:S01]  /*1f20*/  @P3 LDG.E.EL.128 R12, desc[UR4][R54.64] ;  /* 0x00000004360c3981 */ /* 0x0000a2000c2e1d00 */
[----:B------:R-:W-:Y:S02]  /*1f30*/  IMAD R45, R46, 0x1000, R45 ;  /* 0x000010002e2d7824 */ /* 0x000fe400078e022d */
[----:B------:R-:W1:Y:S01]  /*1f40*/  LDC.64 R46, c[0x0][0x278] ;  /* 0x00009e00ff2e7b82 */ /* 0x000e620000000a00 */
[----:B0-----:R-:W-:-:S04]  /*1f50*/  IMAD.WIDE R54, R40, 0x4, R58 ;  /* 0x0000000428367825 */ /* 0x001fc800078e023a */
[----:B------:R-:W-:-:S04]  /*1f60*/  IMAD.WIDE R54, R39, 0x4, R54 ;  /* 0x0000000427367825 */ /* 0x000fc800078e0236 */
[----:B-1----:R-:W-:Y:S01]  /*1f70*/  IMAD.WIDE R46, R36, 0x4, R46 ;  /* 0x00000004242e7825 */ /* 0x002fe200078e022e */
        /* <DEDUP_REMOVED lines=10> */
[----:B------:R-:W-:-:S04]  /*2020*/  LEA R12, P6, R14, UR6, 0x2 ;  /* 0x000000060e0c7c11 */ /* 0x000fc8000f8c10ff */
[----:B------:R-:W-:Y:S01]  /*2030*/  LEA.HI.X R14, R14, UR7, R13, 0x2, P6 ;  /* 0x000000070e0e7c11 */ /* 0x000fe2000b0f140d */
[----:B------:R-:W-:Y:S01]  /*2040*/  IMAD.WIDE R48, R21, 0x4, R48 ;  /* 0x0000000415307825 */ /* 0x000fe200078e0230 */
[----:B------:R-:W-:Y:S01]  /*2050*/  SHF.R.U32.HI R13, RZ, 0x18, R13 ;  /* 0x00000018ff0d7819 */ /* 0x000fe2000001160d */
[----:B------:R-:W-:-:S03]  /*2060*/  ULDC.64 UR6, c[0x0][0x218] ;  /* 0x0000860000067ab9 */ /* 0x000fc60000000a00 */
[----:B------:R-:W-:-:S04]  /*2070*/  LOP3.LUT R13, R13, 0x80, RZ, 0xc0, !PT ;  /* 0x000000800d0d7812 */ /* 0x000fc800078ec0ff */
[----:B------:R-:W-:-:S04]  /*2080*/  IADD3 R22, P5, P6, R22, R12, R13 ;  /* 0x0000000c16167210 */ /* 0x000fc80007ebe00d */
[----:B------:R-:W-:Y:S01]  /*2090*/  IADD3.X R23, R23, R14, RZ, P5, P6 ;  /* 0x0000000e17177210 */ /* 0x000fe20002fec4ff */
[----:B------:R-:W-:-:S04]  /*20a0*/  IMAD.WIDE R14, R40, 0x4, R56 ;  /* 0x00000004280e7825 */ /* 0x000fc800078e0238 */
[----:B------:R-:W-:Y:S02]  /*20b0*/  IMAD.MOV.U32 R40, RZ, RZ, RZ ;  /* 0x000000ffff287224 */ /* 0x000fe400078e00ff */
[----:B------:R-:W-:Y:S01]  /*20c0*/  IMAD.WIDE R14, R39, 0x4, R14 ;  /* 0x00000004270e7825 */ /* 0x000fe200078e020e */
[----:B------:R-:W-:-:S04]  /*20d0*/  CS2R R12, SRZ ;  /* 0x00000000000c7805 */ /* 0x000fc8000001ff00 */
[----:B------:R0:W2:Y:S01]  /*20e0*/  @P4 LDG.E.EL R40, desc[UR4][R14.64] ;  /* 0x000000040e284981 */ /* 0x0000a2000c2e1900 */
[----:B------:R-:W-:-:S06]  /*20f0*/  IMAD.MOV.U32 R39, RZ, RZ, RZ ;  /* 0x000000ffff277224 */ /* 0x000fcc00078e00ff */
[----:B------:R-:W2:Y:S01]  /*2100*/  @P4 LDG.E.EL R39, desc[UR4][R54.64] ;  /* 0x0000000436274981 */ /* 0x000ea2000c2e1900 */
[----:B0-----:R-:W-:-:S06]  /*2110*/  CS2R R14, SRZ ;  /* 0x00000000000e7805 */ /* 0x001fcc000001ff00 */
[----:B------:R-:W2:Y:S01]  /*2120*/  @P4 LDG.E.EL.128 R12, desc[UR4][R46.64] ;  /* 0x000000042e0c4981 */ /* 0x000ea2000c2e1d00 */
[----:B------:R-:W-:Y:S01]  /*2130*/  IMAD.WIDE R50, R21, 0x4, R50 ;  /* 0x0000000415327825 */ /* 0x000fe200078e0232 */
[----:B------:R-:W-:-:S03]  /*2140*/  ISETP.NE.AND P5, PT, R34, RZ, PT ;  /* 0x000000ff2200720c */ /* 0x000fc60003fa5270 */
[----:B------:R-:W-:Y:S02]  /*2150*/  IMAD.MOV.U32 R36, RZ, RZ, RZ ;  /* 0x000000ffff247224 */ /* 0x000fe400078e00ff */
[----:B------:R-:W-:-:S04]  /*2160*/  IMAD.WIDE R48, R20, 0x4, R48 ;  /* 0x0000000414307825 */ /* 0x000fc800078e0230 */
[----:B------:R-:W-:Y:S01]  /*2170*/  IMAD.MOV.U32 R34, RZ, RZ, RZ ;  /* 0x000000ffff227224 */ /* 0x000fe200078e00ff */
[----:B------:R4:W2:Y:S01]  /*2180*/  @P3 LDG.E.EL R36, desc[UR4][R48.64] ;  /* 0x0000000430243981 */ /* 0x0008a2000c2e1900 */
[----:B------:R-:W-:Y:S01]  /*2190*/  IMAD.WIDE R50, R20, 0x4, R50 ;  /* 0x0000000414327825 */ /* 0x000fe200078e0232 */
[----:B-----5:R-:W-:-:S03]  /*21a0*/  SEL R35, R35, RZ, P4 ;  /* 0x000000ff23237207 */ /* 0x020fc60002000000 */
[----:B------:R-:W-:Y:S01]  /*21b0*/  IMAD.WIDE R22, R21, 0x4, R22 ;  /* 0x0000000415167825 */ /* 0x000fe200078e0216 */
[----:B---3--:R-:W-:Y:S01]  /*21c0*/  SEL R18, R18, RZ, P4 ;  /* 0x000000ff12127207 */ /* 0x008fe20002000000 */
[----:B------:R0:W3:Y:S01]  /*21d0*/  @P3 LDG.E.EL R34, desc[UR4][R50.64] ;  /* 0x0000000432223981 */ /* 0x0000e2000c2e1900 */
[----:B------:R-:W-:Y:S02]  /*21e0*/  SEL R19, R19, RZ, P4 ;  /* 0x000000ff13137207 */ /* 0x000fe40002000000 */
[----:B----4-:R-:W-:Y:S01]  /*21f0*/  SEL R48, R37, RZ, P4 ;  /* 0x000000ff25307207 */ /* 0x010fe20002000000 */
[----:B------:R-:W-:-:S04]  /*2200*/  IMAD.WIDE R52, R21, 0x4, R52 ;  /* 0x0000000415347825 */ /* 0x000fc800078e0234 */
[----:B------:R-:W-:Y:S01]  /*2210*/  FADD R18, -R35, R18 ;  /* 0x0000001223127221 */ /* 0x000fe20000000100 */
[----:B------:R-:W-:Y:S01]  /*2220*/  IMAD.WIDE R22, R20, 0x4, R22 ;  /* 0x0000000414167825 */ /* 0x000fe200078e0216 */
[----:B0-----:R-:W-:-:S03]  /*2230*/  CS2R R50, SRZ ;  /* 0x0000000000327805 */ /* 0x001fc6000001ff00 */
[----:B------:R-:W-:Y:S01]  /*2240*/  FADD R19, -R48, R19 ;  /* 0x0000001330137221 */ /* 0x000fe20000000100 */
[----:B------:R-:W-:Y:S02]  /*2250*/  IMAD.WIDE R52, R20, 0x4, R52 ;  /* 0x0000000414347825 */ /* 0x000fe400078e0234 */
[----:B------:R-:W0:Y:S01]  /*2260*/  LDC.64 R20, c[0x0][0x280] ;  /* 0x0000a000ff147b82 */ /* 0x000e220000000a00 */
[----:B------:R2:W4:Y:S01]  /*2270*/  @P3 LDG.E.EL R51, desc[UR4][R22.64] ;  /* 0x0000000416333981 */ /* 0x000522000c2e1900 */
[----:B------:R-:W-:Y:S02]  /*2280*/  SEL R37, R44, RZ, P4 ;  /* 0x000000ff2c257207 */ /* 0x000fe40002000000 */
[----:B------:R-:W-:Y:S01]  /*2290*/  SEL R17, R17, RZ, P4 ;  /* 0x000000ff11117207 */ /* 0x000fe20002000000 */
[----:B------:R1:W5:Y:S01]  /*22a0*/  @P3 LDG.E.EL R50, desc[UR4][R52.64] ;  /* 0x0000000434323981 */ /* 0x000362000c2e1900 */
[----:B--2---:R-:W-:Y:S02]  /*22b0*/  SEL R22, R39, RZ, P4 ;  /* 0x000000ff27167207 */ /* 0x004fe40002000000 */
[----:B------:R-:W-:-:S02]  /*22c0*/  SEL R12, R12, RZ, P4 ;  /* 0x000000ff0c0c7207 */ /* 0x000fc40002000000 */
[----:B------:R-:W-:-:S03]  /*22d0*/  SEL R13, R13, RZ, P4 ;  /* 0x000000ff0d0d7207 */ /* 0x000fc60002000000 */
[----:B------:R-:W-:Y:S02]  /*22e0*/  FFMA R23, R18, R12, R35 ;  /* 0x0000000c12177223 */ /* 0x000fe40000000023 */
[----:B------:R-:W-:Y:S02]  /*22f0*/  FFMA R39, R19, R13, R48 ;  /* 0x0000000d13277223 */ /* 0x000fe40000000030 */
[----:B------:R-:W2:Y:S01]  /*2300*/  LDC.64 R18, c[0x0][0x250] ;  /* 0x00009400ff127b82 */ /* 0x000ea20000000a00 */
[----:B------:R-:W-:Y:S02]  /*2310*/  SEL R40, R40, RZ, P4 ;  /* 0x000000ff28287207 */ /* 0x000fe40002000000 */
[----:B------:R-:W-:Y:S01]  /*2320*/  SEL R14, R14, RZ, P4 ;  /* 0x000000ff0e0e7207 */ /* 0x000fe20002000000 */
[----:B------:R-:W-:Y:S01]  /*2330*/  FADD R22, -R17, R22 ;  /* 0x0000001611167221 */ /* 0x000fe20000000100 */
[----:B------:R-:W-:Y:S01]  /*2340*/  SEL R15, R15, RZ, P4 ;  /* 0x000000ff0f0f7207 */ /* 0x000fe20002000000 */
[----:B------:R-:W-:-:S04]  /*2350*/  FADD R40, -R37, R40 ;  /* 0x0000002825287221 */ /* 0x000fc80000000100 */
[----:B------:R-:W-:Y:S01]  /*2360*/  FFMA R35, R40, R14, R37 ;  /* 0x0000000e28237223 */ /* 0x000fe20000000025 */
[----:B------:R-:W-:Y:S01]  /*2370*/  FFMA R40, R22, R15, R17 ;  /* 0x0000000f16287223 */ /* 0x000fe20000000011 */
[----:B0-----:R-:W-:-:S04]  /*2380*/  IMAD.WIDE R14, R28, 0x4, R20 ;  /* 0x000000041c0e7825 */ /* 0x001fc800078e0214 */
[----:B------:R-:W-:-:S04]  /*2390*/  IMAD.WIDE R20, R29, 0x4, R20 ;  /* 0x000000041d147825 */ /* 0x000fc800078e0214 */
[----:B------:R-:W-:Y:S02]  /*23a0*/  IMAD.MOV.U32 R17, RZ, RZ, RZ ;  /* 0x000000ffff117224 */ /* 0x000fe400078e00ff */
[----:B--2---:R-:W-:-:S04]  /*23b0*/  IMAD.WIDE R48, R16, 0x4, R18 ;  /* 0x0000000410307825 */ /* 0x004fc800078e0212 */
[----:B------:R-:W-:Y:S01]  /*23c0*/  IMAD.WIDE R28, R45, 0x4, R18 ;  /* 0x000000042d1c7825 */ /* 0x000fe200078e0212 */
[----:B------:R-:W-:-:S03]  /*23d0*/  CS2R R18, SRZ ;  /* 0x0000000000127805 */ /* 0x000fc6000001ff00 */
[----:B------:R-:W-:Y:S02]  /*23e0*/  IMAD.MOV.U32 R16, RZ, RZ, RZ ;  /* 0x000000ffff107224 */ /* 0x000fe400078e00ff */
[----:B------:R-:W-:-:S04]  /*23f0*/  IMAD.MOV.U32 R22, RZ, RZ, RZ ;  /* 0x000000ffff167224 */ /* 0x000fc800078e00ff */
[----:B------:R-:W2:Y:S04]  /*2400*/  @P4 LDG.E.128 R16, desc[UR4][R48.64] ;  /* 0x0000000430104981 */ /* 0x000ea8000c1e1d00 */
[----:B------:R-:W3:Y:S01]  /*2410*/  @P4 LDG.E.EL R22, desc[UR4][R14.64] ;  /* 0x000000040e164981 */ /* 0x000ee2000c2e1900 */
[----:B------:R-:W-:Y:S01]  /*2420*/  IMAD.MOV.U32 R37, RZ, RZ, RZ ;  /* 0x000000ffff257224 */ /* 0x000fe200078e00ff */
[----:B-1----:R-:W-:Y:S01]  /*2430*/  CS2R R52, SRZ ;  /* 0x0000000000347805 */ /* 0x002fe2000001ff00 */
[----:B------:R-:W-:-:S04]  /*2440*/  IMAD.MOV.U32 R44, RZ, RZ, RZ ;  /* 0x000000ffff2c7224 */ /* 0x000fc800078e00ff */
[----:B------:R-:W4:Y:S04]  /*2450*/  @P4 LDG.E.EL R37, desc[UR4][R14.64] ;  /* 0x000000040e254981 */ /* 0x000f28000c2e1900 */
[----:B------:R-:W4:Y:S04]  /*2460*/  @P4 LDG.E.EL R44, desc[UR4][R14.64] ;  /* 0x000000040e2c4981 */ /* 0x000f28000c2e1900 */
[----:B------:R0:W4:Y:S01]  /*2470*/  @P4 LDG.E.EL R52, desc[UR4][R14.64] ;  /* 0x000000040e344981 */ /* 0x000122000c2e1900 */
[----:B------:R-:W-:Y:S01]  /*2480*/  CS2R R54, SRZ ;  /* 0x0000000000367805 */ /* 0x000fe2000001ff00 */
[----:B------:R-:W-:Y:S01]  /*2490*/  IMAD.MOV.U32 R56, RZ, RZ, RZ ;  /* 0x000000ffff387224 */ /* 0x000fe200078e00ff */
[----:B------:R-:W-:Y:S01]  /*24a0*/  CS2R R12, SRZ ;  /* 0x00000000000c7805 */ /* 0x000fe2000001ff00 */
[----:B------:R-:W4:Y:S04]  /*24b0*/  @P3 LDG.E.EL R53, desc[UR4][R20.64] ;  /* 0x0000000414353981 */ /* 0x000f28000c2e1900 */
[----:B------:R-:W4:Y:S01]  /*24c0*/  @P3 LDG.E.EL R54, desc[UR4][R20.64] ;  /* 0x0000000414363981 */ /* 0x000f22000c2e1900 */
[----:B0-----:R-:W-:-:S03]  /*24d0*/  CS2R R14, SRZ ;  /* 0x00000000000e7805 */ /* 0x001fc6000001ff00 */
[----:B------:R-:W4:Y:S04]  /*24e0*/  @P3 LDG.E.EL R55, desc[UR4][R20.64] ;  /* 0x0000000414373981 */ /* 0x000f28000c2e1900 */
[----:B------:R0:W5:Y:S04]  /*24f0*/  @P3 LDG.E.EL R56, desc[UR4][R20.64] ;  /* 0x0000000414383981 */ /* 0x000168000c2e1900 */
[----:B------:R1:W5:Y:S01]  /*2500*/  @P3 LDG.E.EL.128 R12, desc[UR4][R46.64] ;  /* 0x000000042e0c3981 */ /* 0x000362000c2e1d00 */
[----:B0-----:R-:W-:Y:S02]  /*2510*/  CS2R R20, SRZ ;  /* 0x0000000000147805 */ /* 0x001fe4000001ff00 */
[----:B--2---:R-:W-:-:S02]  /*2520*/  SEL R16, R16, RZ, P4 ;  /* 0x000000ff10107207 */ /* 0x004fc40002000000 */
[----:B---3--:R-:W-:-:S03]  /*2530*/  SEL R22, R22, RZ, P4 ;  /* 0x000000ff16167207 */ /* 0x008fc60002000000 */
[----:B------:R-:W-:-:S04]  /*2540*/  FADD R23, -R16, R23 ;  /* 0x0000001710177221 */ /* 0x000fc80000000100 */
[----:B------:R-:W-:Y:S01]  /*2550*/  FFMA R16, R23, R22, R16 ;  /* 0x0000001617107223 */ /* 0x000fe20000000010 */
[----:B------:R-:W-:-:S06]  /*2560*/  CS2R R22, SRZ ;  /* 0x0000000000167805 */ /* 0x000fcc000001ff00 */
[----:B------:R-:W2:Y:S01]  /*2570*/  @P3 LDG.E.128 R20, desc[UR4][R28.64] ;  /* 0x000000041c143981 */ /* 0x000ea2000c1e1d00 */
[C---:B------:R-:W-:Y:S02]  /*2580*/  FSETP.GEU.AND P6, PT, R32.reuse, RZ, PT ;  /* 0x000000ff2000720b */ /* 0x040fe40003fce000 */
[----:B-1----:R-:W-:Y:S02]  /*2590*/  SEL R46, R17, RZ, P4 ;  /* 0x000000ff112e7207 */ /* 0x002fe40002000000 */
[----:B------:R-:W-:Y:S02]  /*25a0*/  FSEL R32, R32, RZ, P6 ;  /* 0x000000ff20207208 */ /* 0x000fe40003000000 */
[----:B------:R-:W-:Y:S02]  /*25b0*/  FSETP.GEU.AND P6, PT, R31, RZ, PT ;  /* 0x000000ff1f00720b */ /* 0x000fe40003fce000 */
[----:B------:R-:W-:Y:S02]  /*25c0*/  SEL R18, R18, RZ, P4 ;  /* 0x000000ff12127207 */ /* 0x000fe40002000000 */
[----:B------:R-:W-:-:S02]  /*25d0*/  SEL R19, R19, RZ, P4 ;  /* 0x000000ff13137207 */ /* 0x000fc40002000000 */
[----:B------:R-:W-:Y:S01]  /*25e0*/  FSEL R31, R31, RZ, P6 ;  /* 0x000000ff1f1f7208 */ /* 0x000fe20003000000 */
[----:B------:R-:W-:Y:S01]  /*25f0*/  FADD R17, -R46, R39 ;  /* 0x000000272e117221 */ /* 0x000fe20000000100 */
[----:B------:R-:W-:Y:S01]  /*2600*/  FSETP.GEU.AND P6, PT, R30, RZ, PT ;  /* 0x000000ff1e00720b */ /* 0x000fe20003fce000 */
[----:B------:R-:W-:Y:S01]  /*2610*/  FADD R35, -R18, R35 ;  /* 0x0000002312237221 */ /* 0x000fe20000000100 */
[----:B----4-:R-:W-:Y:S01]  /*2620*/  SEL R37, R37, RZ, P4 ;  /* 0x000000ff25257207 */ /* 0x010fe20002000000 */
[----:B------:R-:W-:Y:S01]  /*2630*/  FADD R40, -R19, R40 ;  /* 0x0000002813287221 */ /* 0x000fe20000000100 */
[----:B------:R-:W-:Y:S02]  /*2640*/  SEL R44, R44, RZ, P4 ;  /* 0x000000ff2c2c7207 */ /* 0x000fe40002000000 */
[----:B------:R-:W-:Y:S02]  /*2650*/  SEL R52, R52, RZ, P4 ;  /* 0x000000ff34347207 */ /* 0x000fe40002000000 */
[----:B------:R-:W-:Y:S01]  /*2660*/  @P5 FSEL R32, R16, RZ, P4 ;  /* 0x000000ff10205208 */ /* 0x000fe20002000000 */
[----:B------:R-:W-:Y:S01]  /*2670*/  FFMA R17, R17, R37, R46 ;  /* 0x0000002511117223 */ /* 0x000fe2000000002e */
[----:B------:R-:W-:Y:S01]  /*2680*/  FSEL R30, R30, RZ, P6 ;  /* 0x000000ff1e1e7208 */ /* 0x000fe20003000000 */
[----:B------:R-:W-:Y:S01]  /*2690*/  FFMA R18, R35, R44, R18 ;  /* 0x0000002c23127223 */ /* 0x000fe20000000012 */
[----:B------:R-:W-:Y:S01]  /*26a0*/  SEL R7, R7, RZ, !P0 ;  /* 0x000000ff07077207 */ /* 0x000fe20004000000 */
[----:B------:R-:W-:Y:S01]  /*26b0*/  FFMA R19, R40, R52, R19 ;  /* 0x0000003428137223 */ /* 0x000fe20000000013 */
[----:B------:R-:W-:-:S02]  /*26c0*/  SEL R16, R10, RZ, !P0 ;  /* 0x000000ff0a107207 */ /* 0x000fc40004000000 */
[----:B------:R-:W-:Y:S02]  /*26d0*/  FSETP.GEU.AND P6, PT, R33, RZ, PT ;  /* 0x000000ff2100720b */ /* 0x000fe40003fce000 */
[----:B------:R-:W-:Y:S02]  /*26e0*/  SEL R11, R11, RZ, !P0 ;  /* 0x000000ff0b0b7207 */ /* 0x000fe40004000000 */
[----:B------:R-:W-:Y:S01]  /*26f0*/  SEL R10, R9, RZ, !P0 ;  /* 0x000000ff090a7207 */ /* 0x000fe20004000000 */
[----:B------:R-:W-:Y:S01]  /*2700*/  FFMA R42, R7, R42, R16 ;  /* 0x0000002a072a7223 */ /* 0x000fe20000000010 */
[----:B------:R-:W-:Y:S02]  /*2710*/  SEL R9, R38, RZ, P3 ;  /* 0x000000ff26097207 */ /* 0x000fe40001800000 */
[----:B-----5:R-:W-:Y:S02]  /*2720*/  SEL R50, R50, RZ, P3 ;  /* 0x000000ff32327207 */ /* 0x020fe40001800000 */
[----:B------:R-:W-:Y:S01]  /*2730*/  FSEL R33, R33, RZ, P6 ;  /* 0x000000ff21217208 */ /* 0x000fe20003000000 */
[----:B------:R-:W-:Y:S01]  /*2740*/  FFMA R43, R11, R43, R10 ;  /* 0x0000002b0b2b7223 */ /* 0x000fe2000000000a */
[----:B------:R-:W-:-:S02]  /*2750*/  @P5 FSEL R31, R17, RZ, P4 ;  /* 0x000000ff111f5208 */ /* 0x000fc40002000000 */
[----:B------:R-:W-:Y:S02]  /*2760*/  @P5 FSEL R30, R18, RZ, P4 ;  /* 0x000000ff121e5208 */ /* 0x000fe40002000000 */
[----:B------:R-:W-:Y:S02]  /*2770*/  @P5 FSEL R33, R19, RZ, P4 ;  /* 0x000000ff13215208 */ /* 0x000fe40002000000 */
[----:B------:R-:W-:Y:S02]  /*2780*/  SEL R7, R26, RZ, P3 ;  /* 0x000000ff1a077207 */ /* 0x000fe40001800000 */
[----:B------:R-:W-:Y:S02]  /*2790*/  SEL R34, R34, RZ, P3 ;  /* 0x000000ff22227207 */ /* 0x000fe40001800000 */
[----:B------:R-:W-:Y:S01]  /*27a0*/  ISETP.GE.AND P4, PT, R6, 0x20, PT ;  /* 0x000000200600780c */ /* 0x000fe20003f86270 */
[----:B------:R-:W-:Y:S01]  /*27b0*/  FADD R50, -R9, R50 ;  /* 0x0000003209327221 */ /* 0x000fe20000000100 */
[----:B------:R-:W-:-:S02]  /*27c0*/  SEL R14, R14, RZ, P3 ;  /* 0x000000ff0e0e7207 */ /* 0x000fc40001800000 */
[----:B------:R-:W-:Y:S02]  /*27d0*/  SEL R6, R27, RZ, P3 ;  /* 0x000000ff1b067207 */ /* 0x000fe40001800000 */
[----:B------:R-:W-:Y:S01]  /*27e0*/  SEL R11, R36, RZ, P3 ;  /* 0x000000ff240b7207 */ /* 0x000fe20001800000 */
[----:B------:R-:W-:Y:S01]  /*27f0*/  FADD R34, -R7, R34 ;  /* 0x0000002207227221 */ /* 0x000fe20000000100 */
[----:B------:R-:W-:Y:S02]  /*2800*/  SEL R12, R12, RZ, P3 ;  /* 0x000000ff0c0c7207 */ /* 0x000fe40001800000 */
[----:B------:R-:W-:Y:S02]  /*2810*/  SEL R10, R41, RZ, P3 ;  /* 0x000000ff290a7207 */ /* 0x000fe40001800000 */
[----:B------:R-:W-:Y:S01]  /*2820*/  SEL R51, R51, RZ, P3 ;  /* 0x000000ff33337207 */ /* 0x000fe20001800000 */
[----:B------:R-:W-:Y:S01]  /*2830*/  FADD R11, -R6, R11 ;  /* 0x0000000b060b7221 */ /* 0x000fe20000000100 */
[----:B------:R-:W-:Y:S01]  /*2840*/  SEL R13, R13, RZ, P3 ;  /* 0x000000ff0d0d7207 */ /* 0x000fe20001800000 */
[----:B------:R-:W-:Y:S01]  /*2850*/  FFMA R14, R50, R14, R9 ;  /* 0x0000000e320e7223 */ /* 0x000fe20000000009 */
[----:B------:R-:W-:Y:S01]  /*2860*/  SEL R15, R15, RZ, P3 ;  /* 0x000000ff0f0f7207 */ /* 0x000fe20001800000 */
[----:B------:R-:W-:Y:S01]  /*2870*/  FFMA R12, R34, R12, R7 ;  /* 0x0000000c220c7223 */ /* 0x000fe20000000007 */
[----:B------:R-:W-:Y:S01]  /*2880*/  FSETP.GEU.AND P5, PT, R24, RZ, PT ;  /* 0x000000ff1800720b */ /* 0x000fe20003fae000 */
[----:B------:R-:W-:Y:S01]  /*2890*/  FADD R51, -R10, R51 ;  /* 0x000000330a337221 */ /* 0x000fe20000000100 */
[----:B------:R-:W0:Y:S01]  /*28a0*/  LDC.64 R40, c[0x0][0x210] ;  /* 0x00008400ff287b82 */ /* 0x000e220000000a00 */
[----:B------:R-:W-:Y:S01]  /*28b0*/  FFMA R13, R11, R13, R6 ;  /* 0x0000000d0b0d7223 */ /* 0x000fe20000000006 */
[----:B------:R-:W-:Y:S01]  /*28c0*/  SEL R53, R53, RZ, P3 ;  /* 0x000000ff35357207 */ /* 0x000fe20001800000 */
[----:B------:R-:W-:Y:S01]  /*28d0*/  FFMA R15, R51, R15, R10 ;  /* 0x0000000f330f7223 */ /* 0x000fe2000000000a */
[----:B------:R-:W-:-:S02]  /*28e0*/  FSEL R6, R24, RZ, P5 ;  /* 0x000000ff18067208 */ /* 0x000fc40002800000 */
[C---:B------:R-:W-:Y:S02]  /*28f0*/  FSETP.GEU.AND P5, PT, R25.reuse, RZ, PT ;  /* 0x000000ff1900720b */ /* 0x040fe40003fae000 */
[----:B------:R-:W-:Y:S02]  /*2900*/  SEL R54, R54, RZ, P3 ;  /* 0x000000ff36367207 */ /* 0x000fe40001800000 */
[----:B------:R-:W-:Y:S02]  /*2910*/  FSEL R7, R25, RZ, P5 ;  /* 0x000000ff19077208 */ /* 0x000fe40002800000 */
[----:B------:R-:W-:Y:S02]  /*2920*/  SEL R55, R55, RZ, P3 ;  /* 0x000000ff37377207 */ /* 0x000fe40001800000 */
[----:B------:R-:W-:Y:S02]  /*2930*/  SEL R56, R56, RZ, P3 ;  /* 0x000000ff38387207 */ /* 0x000fe40001800000 */
[----:B------:R-:W-:-:S04]  /*2940*/  FSETP.GEU.AND P5, PT, R42, RZ, PT ;  /* 0x000000ff2a00720b */ /* 0x000fc80003fae000 */
[----:B------:R-:W-:Y:S02]  /*2950*/  FSEL R34, R42, RZ, P5 ;  /* 0x000000ff2a227208 */ /* 0x000fe40002800000 */
[----:B------:R-:W-:Y:S02]  /*2960*/  FSETP.GEU.AND P5, PT, R43, RZ, PT ;  /* 0x000000ff2b00720b */ /* 0x000fe40003fae000 */
[C---:B------:R-:W-:Y:S02]  /*2970*/  ISETP.NE.AND P6, PT, R2.reuse, 0x20, PT ;  /* 0x000000200200780c */ /* 0x040fe40003fc5270 */
[----:B------:R-:W-:Y:S02]  /*2980*/  ISETP.NE.AND P2, PT, R2, 0x40, PT ;  /* 0x000000400200780c */ /* 0x000fe40003f45270 */
[----:B------:R-:W-:Y:S01]  /*2990*/  CS2R R18, SRZ ;  /* 0x0000000000127805 */ /* 0x000fe2000001ff00 */
[----:B------:R-:W-:Y:S01]  /*29a0*/  IMAD.MOV.U32 R36, RZ, RZ, RZ ;  /* 0x000000ffff247224 */ /* 0x000fe200078e00ff */
[----:B------:R-:W-:Y:S01]  /*29b0*/  CS2R R38, SRZ ;  /* 0x0000000000267805 */ /* 0x000fe2000001ff00 */
[----:B------:R-:W-:Y:S01]  /*29c0*/  IMAD.MOV.U32 R37, RZ, RZ, RZ ;  /* 0x000000ffff257224 */ /* 0x000fe200078e00ff */
[----:B--2---:R-:W-:-:S02]  /*29d0*/  SEL R9, R20, RZ, P3 ;  /* 0x000000ff14097207 */ /* 0x004fc40001800000 */
[----:B------:R-:W-:Y:S02]  /*29e0*/  SEL R11, R22, RZ, P3 ;  /* 0x000000ff160b7207 */ /* 0x000fe40001800000 */
[----:B------:R-:W-:Y:S01]  /*29f0*/  SEL R10, R21, RZ, P3 ;  /* 0x000000ff150a7207 */ /* 0x000fe20001800000 */
[----:B------:R-:W-:Y:S01]  /*2a00*/  FADD R12, -R9, R12 ;  /* 0x0000000c090c7221 */ /* 0x000fe20000000100 */
[----:B------:R-:W-:-:S03]  /*2a10*/  SEL R23, R23, RZ, P3 ;  /* 0x000000ff17177207 */ /* 0x000fc60001800000 */
[----:B------:R-:W-:Y:S01]  /*2a20*/  FFMA R9, R12, R53, R9 ;  /* 0x000000350c097223 */ /* 0x000fe20000000009 */
[----:B------:R-:W-:Y:S01]  /*2a30*/  FADD R12, -R11, R14 ;  /* 0x0000000e0b0c7221 */ /* 0x000fe20000000100 */
[----:B------:R-:W-:Y:S01]  /*2a40*/  FADD R13, -R10, R13 ;  /* 0x0000000d0a0d7221 */ /* 0x000fe20000000100 */
[----:B------:R-:W-:Y:S02]  /*2a50*/  FADD R14, -R23, R15 ;  /* 0x0000000f170e7221 */ /* 0x000fe40000000100 */
[----:B------:R-:W-:Y:S01]  /*2a60*/  FFMA R12, R12, R55, R11 ;  /* 0x000000370c0c7223 */ /* 0x000fe2000000000b */
[----:B------:R-:W-:Y:S01]  /*2a70*/  FFMA R10, R13, R54, R10 ;  /* 0x000000360d0a7223 */ /* 0x000fe2000000000a */
[----:B------:R-:W-:Y:S01]  /*2a80*/  FFMA R56, R14, R56, R23 ;  /* 0x000000380e387223 */ /* 0x000fe20000000017 */
[----:B------:R-:W-:Y:S01]  /*2a90*/  @P0 FSEL R6, R9, RZ, P3 ;  /* 0x000000ff09060208 */ /* 0x000fe20001800000 */
[----:B------:R-:W-:Y:S02]  /*2aa0*/  IMAD R9, R0, -0xc0000, R5 ;  /* 0xfff4000000097824 */ /* 0x000fe400078e0205 */
[----:B------:R-:W-:Y:S01]  /*2ab0*/  IMAD R11, R4, -0xc0000, R3 ;  /* 0xfff40000040b7824 */ /* 0x000fe200078e0203 */
[----:B------:R-:W-:Y:S01]  /*2ac0*/  FSEL R3, R43, RZ, P5 ;  /* 0x000000ff2b037208 */ /* 0x000fe20002800000 */
[----:B------:R-:W-:Y:S01]  /*2ad0*/  IMAD R29, R0, 0x20000, R9 ;  /* 0x00020000001d7824 */ /* 0x000fe200078e0209 */
[----:B------:R-:W-:-:S02]  /*2ae0*/  @P0 FSEL R7, R10, RZ, P3 ;  /* 0x000000ff0a070208 */ /* 0x000fc40001800000 */
[----:B------:R-:W-:Y:S02]  /*2af0*/  @P0 FSEL R34, R12, RZ, P3 ;  /* 0x000000ff0c220208 */ /* 0x000fe40001800000 */
[----:B------:R-:W-:Y:S01]  /*2b00*/  @P0 FSEL R3, R56, RZ, P3 ;  /* 0x000000ff38030208 */ /* 0x000fe20001800000 */
[----:B------:R-:W-:Y:S01]  /*2b10*/  IMAD R13, R4, 0x20000, R11 ;  /* 0x00020000040d7824 */ /* 0x000fe200078e020b */
[C---:B------:R-:W-:Y:S02]  /*2b20*/  ISETP.NE.AND P3, PT, R8.reuse, 0x20, PT ;  /* 0x000000200800780c */ /* 0x040fe40003f65270 */
[----:B------:R-:W-:Y:S01]  /*2b30*/  ISETP.NE.AND P0, PT, R8, 0x40, PT ;  /* 0x000000400800780c */ /* 0x000fe20003f05270 */
[----:B------:R-:W-:Y:S02]  /*2b40*/  IMAD.SHL.U32 R8, R0, 0x80000, RZ ;  /* 0x0008000000087824 */ /* 0x000fe400078e00ff */
[----:B0-----:R-:W-:-:S03]  /*2b50*/  IMAD.WIDE R28, R29, 0x4, R40 ;  /* 0x000000041d1c7825 */ /* 0x001fc600078e0228 */
[----:B------:R-:W-:Y:S01]  /*2b60*/  IADD3 R10, P5, R9, R8, RZ ;  /* 0x00000008090a7210 */ /* 0x000fe20007fbe0ff */
[----:B------:R-:W-:Y:S01]  /*2b70*/  IMAD.WIDE R40, R13, 0x4, R40 ;  /* 0x000000040d287825 */ /* 0x000fe200078e0228 */
[----:B------:R-:W-:-:S03]  /*2b80*/  SHF.R.S32.HI R13, RZ, 0x1f, R9 ;  /* 0x0000001fff0d7819 */ /* 0x000fc60000011409 */
[----:B------:R-:W-:Y:S01]  /*2b90*/  IMAD R0, R0, 0xa0000, RZ ;  /* 0x000a000000007824 */ /* 0x000fe200078e02ff */
[----:B------:R-:W-:-:S04]  /*2ba0*/  LEA.HI.X.SX32 R15, R8, R13, 0x1, P5 ;  /* 0x0000000d080f7211 */ /* 0x000fc800028f0eff */
[----:B------:R-:W-:-:S04]  /*2bb0*/  IADD3 R9, P5, R9, R0, RZ ;  /* 0x0000000009097210 */ /* 0x000fc80007fbe0ff */
[----:B------:R-:W-:Y:S02]  /*2bc0*/  LEA.HI.X.SX32 R8, R0, R13, 0x1, P5 ;  /* 0x0000000d00087211 */ /* 0x000fe400028f0eff */
[----:B------:R-:W-:Y:S01]  /*2bd0*/  LEA R24, P5, R10, UR6, 0x2 ;  /* 0x000000060a187c11 */ /* 0x000fe2000f8a10ff */
[----:B------:R-:W-:-:S03]  /*2be0*/  IMAD.SHL.U32 R0, R4, 0x80000, RZ ;  /* 0x0008000004007824 */ /* 0x000fc600078e00ff */
[----:B------:R-:W-:Y:S02]  /*2bf0*/  LEA.HI.X R25, R10, UR7, R15, 0x2, P5 ;  /* 0x000000070a197c11 */ /* 0x000fe4000a8f140f */
[----:B------:R-:W-:Y:S01]  /*2c00*/  LEA R26, P5, R9, UR8, 0x2 ;  /* 0x00000008091a7c11 */ /* 0x000fe2000f8a10ff */
[----:B------:R-:W-:-:S03]  /*2c10*/  IMAD R4, R4, 0xa0000, RZ ;  /* 0x000a000004047824 */ /* 0x000fc600078e02ff */
[----:B------:R-:W-:Y:S02]  /*2c20*/  LEA.HI.X R27, R9, UR9, R8, 0x2, P5 ;  /* 0x00000009091b7c11 */ /* 0x000fe4000a8f1408 */
[----:B------:R-:W-:Y:S02]  /*2c30*/  SHF.R.S32.HI R9, RZ, 0x1f, R11 ;  /* 0x0000001fff097819 */ /* 0x000fe4000001140b */
[----:B------:R-:W-:-:S04]  /*2c40*/  IADD3 R16, P5, R11, R0, RZ ;  /* 0x000000000b107210 */ /* 0x000fc80007fbe0ff */
[-C--:B------:R-:W-:Y:S02]  /*2c50*/  LEA.HI.X.SX32 R17, R0, R9.reuse, 0x1, P5 ;  /* 0x0000000900117211 */ /* 0x080fe400028f0eff */
[----:B------:R-:W-:Y:S01]  /*2c60*/  IADD3 R0, P5, R11, R4, RZ ;  /* 0x000000040b007210 */ /* 0x000fe20007fbe0ff */
[----:B------:R-:W-:Y:S01]  /*2c70*/  IMAD.MOV.U32 R8, RZ, RZ, RZ ;  /* 0x000000ffff087224 */ /* 0x000fe200078e00ff */
[----:B------:R-:W-:Y:S02]  /*2c80*/  CS2R R10, SRZ ;  /* 0x00000000000a7805 */ /* 0x000fe4000001ff00 */
[----:B------:R-:W-:Y:S01]  /*2c90*/  LEA.HI.X.SX32 R35, R4, R9, 0x1, P5 ;  /* 0x0000000904237211 */ /* 0x000fe200028f0eff */
[----:B------:R-:W-:Y:S01]  /*2ca0*/  IMAD.MOV.U32 R9, RZ, RZ, RZ ;  /* 0x000000ffff097224 */ /* 0x000fe200078e00ff */
[----:B------:R-:W-:Y:S02]  /*2cb0*/  CS2R R12, SRZ ;  /* 0x00000000000c7805 */ /* 0x000fe4000001ff00 */
[----:B------:R-:W-:-:S03]  /*2cc0*/  CS2R R14, SRZ ;  /* 0x00000000000e7805 */ /* 0x000fc6000001ff00 */
[----:B------:R0:W2:Y:S04]  /*2cd0*/  @!P6 LDG.E.128 R8, desc[UR4][R24.64+-0x80000] ;  /* 0xf80000041808e981 */ /* 0x0000a8000c1e1d00 */
[----:B------:R1:W3:Y:S01]  /*2ce0*/  @!P2 LDG.E.128 R12, desc[UR4][R26.64+-0x100000] ;  /* 0xf00000041a0ca981 */ /* 0x0002e2000c1e1d00 */
[C---:B------:R-:W-:Y:S02]  /*2cf0*/  LEA R42, P5, R16.reuse, UR6, 0x2 ;  /* 0x00000006102a7c11 */ /* 0x040fe4000f8a10ff */
[----:B------:R-:W-:Y:S02]  /*2d00*/  CS2R R20, SRZ ;  /* 0x0000000000147805 */ /* 0x000fe4000001ff00 */
[----:B------:R-:W-:Y:S02]  /*2d10*/  LEA.HI.X R43, R16, UR7, R17, 0x2, P5 ;  /* 0x00000007102b7c11 */ /* 0x000fe4000a8f1411 */
[C---:B------:R-:W-:Y:S01]  /*2d20*/  LEA R44, P5, R0.reuse, UR8, 0x2 ;  /* 0x00000008002c7c11 */ /* 0x040fe2000f8a10ff */
[----:B------:R-:W-:Y:S01]  /*2d30*/  IMAD.MOV.U32 R16, RZ, RZ, RZ ;  /* 0x000000ffff107224 */ /* 0x000fe200078e00ff */
[----:B------:R-:W-:Y:S01]  /*2d40*/  CS2R R22, SRZ ;  /* 0x0000000000167805 */ /* 0x000fe2000001ff00 */
[----:B------:R-:W-:Y:S01]  /*2d50*/  IMAD.MOV.U32 R17, RZ, RZ, RZ ;  /* 0x000000ffff117224 */ /* 0x000fe200078e00ff */
[----:B------:R-:W-:-:S02]  /*2d60*/  LEA.HI.X R45, R0, UR9, R35, 0x2, P5 ;  /* 0x00000009002d7c11 */ /* 0x000fc4000a8f1423 */
[----:B0-----:R-:W-:Y:S02]  /*2d70*/  CS2R R24, SRZ ;  /* 0x0000000000187805 */ /* 0x001fe4000001ff00 */
[----:B-1----:R-:W-:Y:S01]  /*2d80*/  CS2R R26, SRZ ;  /* 0x00000000001a7805 */ /* 0x002fe2000001ff00 */
[----:B------:R-:W4:Y:S04]  /*2d90*/  @!P4 LDG.E.128 R20, desc[UR4][R40.64] ;  /* 0x000000042814c981 */ /* 0x000f28000c1e1d00 */
[----:B------:R-:W5:Y:S04]  /*2da0*/  @!P1 LDG.E.128 R16, desc[UR4][R28.64] ;  /* 0x000000041c109981 */ /* 0x000f68000c1e1d00 */
[----:B------:R-:W5:Y:S04]  /*2db0*/  @!P0 LDG.E.128 R36, desc[UR4][R44.64+-0x100000] ;  /* 0xf00000042c248981 */ /* 0x000f68000c1e1d00 */
[----:B------:R-:W5:Y:S01]  /*2dc0*/  @!P3 LDG.E.128 R24, desc[UR4][R42.64+-0x80000] ;  /* 0xf80000042a18b981 */ /* 0x000f62000c1e1d00 */
[----:B--2---:R-:W-:-:S02]  /*2dd0*/  SEL R0, R9, RZ, !P6 ;  /* 0x000000ff09007207 */ /* 0x004fc40007000000 */
[----:B---3--:R-:W-:Y:S02]  /*2de0*/  SEL R9, R12, RZ, !P2 ;  /* 0x000000ff0c097207 */ /* 0x008fe40005000000 */
[----:B------:R-:W-:Y:S02]  /*2df0*/  SEL R4, R8, RZ, !P6 ;  /* 0x000000ff08047207 */ /* 0x000fe40007000000 */
[----:B------:R-:W-:Y:S02]  /*2e00*/  @P6 SEL R4, R9, R32, !P2 ;  /* 0x0000002009046207 */ /* 0x000fe40005000000 */
[----:B------:R-:W0:Y:S01]  /*2e10*/  LDC.64 R8, c[0x0][0x288] ;  /* 0x0000a200ff087b82 */ /* 0x000e220000000a00 */
[----:B------:R-:W-:Y:S02]  /*2e20*/  SEL R2, R13, RZ, !P2 ;  /* 0x000000ff0d027207 */ /* 0x000fe40005000000 */
[----:B------:R-:W-:Y:S02]  /*2e30*/  SEL R13, R14, RZ, !P2 ;  /* 0x000000ff0e0d7207 */ /* 0x000fe40005000000 */
[----:B------:R-:W-:-:S02]  /*2e40*/  SEL R10, R10, RZ, !P6 ;  /* 0x000000ff0a0a7207 */ /* 0x000fc40007000000 */
[----:B------:R-:W-:Y:S02]  /*2e50*/  SEL R12, R15, RZ, !P2 ;  /* 0x000000ff0f0c7207 */ /* 0x000fe40005000000 */
[----:B------:R-:W-:Y:S02]  /*2e60*/  @P6 SEL R10, R13, R30, !P2 ;  /* 0x0000001e0d0a6207 */ /* 0x000fe40005000000 */
[----:B----4-:R-:W-:Y:S02]  /*2e70*/  SEL R14, R23, RZ, !P4 ;  /* 0x000000ff170e7207 */ /* 0x010fe40006000000 */
[----:B-----5:R-:W-:Y:S02]  /*2e80*/  SEL R13, R16, RZ, !P1 ;  /* 0x000000ff100d7207 */ /* 0x020fe40004800000 */
[----:B------:R-:W-:Y:S02]  /*2e90*/  SEL R15, R18, RZ, !P1 ;  /* 0x000000ff120f7207 */ /* 0x000fe40004800000 */
[----:B------:R-:W-:-:S02]  /*2ea0*/  SEL R23, R36, RZ, !P0 ;  /* 0x000000ff24177207 */ /* 0x000fc40004000000 */
[----:B------:R-:W-:Y:S02]  /*2eb0*/  SEL R16, R37, RZ, !P0 ;  /* 0x000000ff25107207 */ /* 0x000fe40004000000 */
[----:B------:R-:W-:Y:S02]  /*2ec0*/  SEL R29, R38, RZ, !P0 ;  /* 0x000000ff261d7207 */ /* 0x000fe40004000000 */
[----:B------:R-:W-:Y:S02]  /*2ed0*/  SEL R18, R39, RZ, !P0 ;  /* 0x000000ff27127207 */ /* 0x000fe40004000000 */
[----:B------:R-:W-:Y:S02]  /*2ee0*/  SEL R11, R11, RZ, !P6 ;  /* 0x000000ff0b0b7207 */ /* 0x000fe40007000000 */
[----:B------:R-:W-:Y:S02]  /*2ef0*/  @P6 SEL R0, R2, R31, !P2 ;  /* 0x0000001f02006207 */ /* 0x000fe40005000000 */
[----:B------:R-:W-:-:S02]  /*2f00*/  @P6 SEL R11, R12, R33, !P2 ;  /* 0x000000210c0b6207 */ /* 0x000fc40005000000 */
[----:B------:R-:W-:Y:S02]  /*2f10*/  SEL R2, R19, RZ, !P1 ;  /* 0x000000ff13027207 */ /* 0x000fe40004800000 */
[----:B------:R-:W-:Y:S02]  /*2f20*/  SEL R12, R21, RZ, !P4 ;  /* 0x000000ff150c7207 */ /* 0x000fe40006000000 */
[----:B------:R-:W-:Y:S02]  /*2f30*/  SEL R24, R24, RZ, !P3 ;  /* 0x000000ff18187207 */ /* 0x000fe40005800000 */
[----:B------:R-:W-:Y:S02]  /*2f40*/  SEL R25, R25, RZ, !P3 ;  /* 0x000000ff19197207 */ /* 0x000fe40005800000 */
[----:B------:R-:W-:Y:S02]  /*2f50*/  SEL R26, R26, RZ, !P3 ;  /* 0x000000ff1a1a7207 */ /* 0x000fe40005800000 */
[----:B------:R-:W-:-:S02]  /*2f60*/  SEL R27, R27, RZ, !P3 ;  /* 0x000000ff1b1b7207 */ /* 0x000fc40005800000 */
[----:B------:R-:W-:Y:S02]  /*2f70*/  SEL R17, R17, RZ, !P1 ;  /* 0x000000ff11117207 */ /* 0x000fe40004800000 */
[----:B------:R-:W-:Y:S02]  /*2f80*/  SEL R19, R20, RZ, !P4 ;  /* 0x000000ff14137207 */ /* 0x000fe40006000000 */
[----:B------:R-:W-:Y:S02]  /*2f90*/  SEL R21, R22, RZ, !P4 ;  /* 0x000000ff16157207 */ /* 0x000fe40006000000 */
[----:B------:R-:W-:Y:S02]  /*2fa0*/  @P3 SEL R24, R23, R6, !P0 ;  /* 0x0000000617183207 */ /* 0x000fe40004000000 */
[----:B------:R-:W-:Y:S02]  /*2fb0*/  @P3 SEL R25, R16, R7, !P0 ;  /* 0x0000000710193207 */ /* 0x000fe40004000000 */
[----:B------:R-:W-:-:S02]  /*2fc0*/  @P3 SEL R26, R29, R34, !P0 ;  /* 0x000000221d1a3207 */ /* 0x000fc40004000000 */
[----:B------:R-:W-:Y:S01]  /*2fd0*/  @P3 SEL R27, R18, R3, !P0 ;  /* 0x00000003121b3207 */ /* 0x000fe20004000000 */
[----:B0-----:R-:W-:Y:S01]  /*2fe0*/  IMAD.WIDE R8, R5, 0x4, R8 ;  /* 0x0000000405087825 */ /* 0x001fe200078e0208 */
[----:B------:R-:W-:Y:S02]  /*2ff0*/  SEL R4, R13, R4, !P1 ;  /* 0x000000040d047207 */ /* 0x000fe40004800000 */
[----:B------:R-:W-:Y:S02]  /*3000*/  SEL R5, R17, R0, !P1 ;  /* 0x0000000011057207 */ /* 0x000fe40004800000 */
[----:B------:R-:W-:Y:S02]  /*3010*/  SEL R6, R15, R10, !P1 ;  /* 0x0000000a0f067207 */ /* 0x000fe40004800000 */
[----:B------:R-:W-:Y:S02]  /*3020*/  SEL R7, R2, R11, !P1 ;  /* 0x0000000b02077207 */ /* 0x000fe40004800000 */
[----:B------:R-:W-:-:S02]  /*3030*/  SEL R24, R19, R24, !P4 ;  /* 0x0000001813187207 */ /* 0x000fc40006000000 */
[----:B------:R-:W-:Y:S02]  /*3040*/  SEL R25, R12, R25, !P4 ;  /* 0x000000190c197207 */ /* 0x000fe40006000000 */
[----:B------:R-:W-:Y:S02]  /*3050*/  SEL R26, R21, R26, !P4 ;  /* 0x0000001a151a7207 */ /* 0x000fe40006000000 */
[----:B------:R-:W-:Y:S01]  /*3060*/  SEL R27, R14, R27, !P4 ;  /* 0x0000001b0e1b7207 */ /* 0x000fe20006000000 */
[----:B------:R-:W-:Y:S04]  /*3070*/  STG.E.128 desc[UR4][R8.64], R4 ;  /* 0x0000000408007986 */ /* 0x000fe8000c101d04 */
[----:B------:R-:W-:Y:S01]  /*3080*/  STG.E.128 desc[UR4][R8.64+0x800], R24 ;  /* 0x0008001808007986 */ /* 0x000fe2000c101d04 */
[----:B------:R-:W-:Y:S05]  /*3090*/  EXIT ;  /* 0x000000000000794d */ /* 0x000fea0003800000 */
.L_x_0:
[----:B------:R-:W-:-:S00]  /*30a0*/  BRA `(.L_x_0) ;  /* 0xfffffffc00fc7947 */ /* 0x000fc0000383ffff */
[----:B------:R-:W-:-:S00]  /*30b0*/  NOP ;  /* 0x0000000000007918 */ /* 0x000fc00000000000 */
        /* <DEDUP_REMOVED lines=12> */
.L_x_1:


//--------------------- .nv.global.init           --------------------------
	.section	.nv.global.init,"aw",@progbits
.nv.global.init:
	.type		_$_str,@object
	.size		_$_str,(_$_str_$_2 - _$_str)
_$_str:
        /*0000*/ 	.byte	0x5f, 0x5f, 0x43, 0x55, 0x44, 0x41, 0x5f, 0x46, 0x54, 0x5a, 0x00
	.type		_$_str_$_2,@object
	.size		_$_str_$_2,(.L_1 - _$_str_$_2)
_$_str_$_2:
        /*000b*/ 	.byte	0x5f, 0x5f, 0x43, 0x55, 0x44, 0x41, 0x5f, 0x50, 0x52, 0x45, 0x43, 0x5f, 0x53, 0x51, 0x52, 0x54
        /*001b*/ 	.byte	0x00
.L_1:


//--------------------- .nv.constant0.triton_poi_fused_cat_40 --------------------------
	.section	.nv.constant0.triton_poi_fused_cat_40,"a",@progbits
	.sectionflags	@""
	.align	4
.nv.constant0.triton_poi_fused_cat_40:
	.zero		660
